//
// Generated by NVIDIA NVVM Compiler
//
// Compiler Build ID: CL-36424714
// Cuda compilation tools, release 13.0, V13.0.88
// Based on NVVM 20.0.0
//

.version 9.0
.target sm_100
.address_size 64

	// .globl	_Z5solvePfS_i

.visible .entry _Z5solvePfS_i(
	.param .u64 .ptr .align 1 _Z5solvePfS_i_param_0,
	.param .u64 .ptr .align 1 _Z5solvePfS_i_param_1,
	.param .u32 _Z5solvePfS_i_param_2
)
{
	.local .align 16 .b8 	__local_depot0[48];
	.reg .b64 	%SP;
	.reg .b64 	%SPL;
	.reg .pred 	%p<52>;
	.reg .b32 	%r<122>;
	.reg .b32 	%f<287>;
	.reg .b64 	%rd<97>;
	.reg .b64 	%fd<4>;

	mov.u64 	%SPL, __local_depot0;
	ld.param.u32 	%r7, [_Z5solvePfS_i_param_2];
	add.u64 	%rd1, %SPL, 0;
	add.u64 	%rd2, %SPL, 16;
	add.u64 	%rd3, %SPL, 32;
	mov.u32 	%r8, %ntid.x;
	mov.u32 	%r9, %ctaid.x;
	mov.u32 	%r10, %tid.x;
	mad.lo.s32 	%r11, %r8, %r9, %r10;
	setp.ge.s32 	%p1, %r11, %r7;
	@%p1 bra 	$L__BB0_20;
	ld.param.u64 	%rd95, [_Z5solvePfS_i_param_0];
	cvta.to.global.u64 	%rd14, %rd95;
	mov.b32 	%r12, 3;
	mov.b32 	%r13, 2;
	mov.b32 	%r14, 1;
	mov.b32 	%r15, 0;
	st.local.v4.u32 	[%rd3], {%r15, %r14, %r13, %r12};
	st.local.v4.u32 	[%rd2], {%r15, %r14, %r13, %r12};
	shl.b32 	%r19, %r11, 4;
	mul.wide.s32 	%rd15, %r19, 4;
	add.s64 	%rd4, %rd14, %rd15;
	ld.global.f32 	%f69, [%rd4];
	abs.f32 	%f70, %f69;
	setp.leu.f32 	%p2, %f70, 0f00000000;
	selp.s32 	%r20, -1, 0, %p2;
	selp.f32 	%f71, 0f00000000, %f70, %p2;
	ld.global.f32 	%f72, [%rd4+4];
	abs.f32 	%f73, %f72;
	setp.gt.f32 	%p3, %f73, %f71;
	selp.b32 	%r21, 1, %r20, %p3;
	selp.f32 	%f74, %f73, %f71, %p3;
	ld.global.f32 	%f75, [%rd4+8];
	abs.f32 	%f76, %f75;
	setp.gt.f32 	%p4, %f76, %f74;
	or.pred  	%p5, %p3, %p4;
	selp.b32 	%r22, 2, %r21, %p4;
	selp.f32 	%f77, %f76, %f74, %p4;
	ld.global.f32 	%f78, [%rd4+12];
	abs.f32 	%f79, %f78;
	setp.gt.f32 	%p7, %f79, %f77;
	selp.b32 	%r23, 0, %r20, %p5;
	selp.b32 	%r24, 0, %r23, %p7;
	selp.b32 	%r25, 3, %r22, %p7;
	selp.f32 	%f80, %f79, %f77, %p7;
	ld.global.f32 	%f81, [%rd4+16];
	abs.f32 	%f82, %f81;
	setp.gt.f32 	%p8, %f82, %f80;
	selp.b32 	%r26, 0, %r25, %p8;
	selp.f32 	%f83, %f82, %f80, %p8;
	ld.global.f32 	%f84, [%rd4+20];
	abs.f32 	%f85, %f84;
	setp.gt.f32 	%p9, %f85, %f83;
	or.pred  	%p10, %p8, %p9;
	selp.b32 	%r27, 1, %r26, %p9;
	selp.f32 	%f86, %f85, %f83, %p9;
	ld.global.f32 	%f87, [%rd4+24];
	abs.f32 	%f88, %f87;
	setp.gt.f32 	%p12, %f88, %f86;
	selp.b32 	%r28, 2, %r27, %p12;
	selp.f32 	%f89, %f88, %f86, %p12;
	ld.global.f32 	%f90, [%rd4+28];
	abs.f32 	%f91, %f90;
	setp.gt.f32 	%p13, %f91, %f89;
	selp.b32 	%r29, 1, %r24, %p10;
	selp.b32 	%r30, 1, %r29, %p13;
	selp.b32 	%r31, 1, %r30, %p12;
	selp.b32 	%r32, 3, %r28, %p13;
	selp.f32 	%f92, %f91, %f89, %p13;
	ld.global.f32 	%f93, [%rd4+32];
	abs.f32 	%f94, %f93;
	setp.gt.f32 	%p14, %f94, %f92;
	selp.b32 	%r33, 0, %r32, %p14;
	selp.f32 	%f95, %f94, %f92, %p14;
	ld.global.f32 	%f96, [%rd4+36];
	abs.f32 	%f97, %f96;
	setp.gt.f32 	%p15, %f97, %f95;
	or.pred  	%p16, %p14, %p15;
	selp.b32 	%r34, 1, %r33, %p15;
	selp.f32 	%f98, %f97, %f95, %p15;
	ld.global.f32 	%f99, [%rd4+40];
	abs.f32 	%f100, %f99;
	setp.gt.f32 	%p18, %f100, %f98;
	selp.b32 	%r35, 2, %r34, %p18;
	selp.f32 	%f101, %f100, %f98, %p18;
	ld.global.f32 	%f102, [%rd4+44];
	abs.f32 	%f103, %f102;
	setp.gt.f32 	%p19, %f103, %f101;
	selp.b32 	%r36, 2, %r31, %p16;
	selp.b32 	%r37, 2, %r36, %p19;
	selp.b32 	%r38, 2, %r37, %p18;
	selp.b32 	%r39, 3, %r35, %p19;
	selp.f32 	%f104, %f103, %f101, %p19;
	ld.global.f32 	%f105, [%rd4+48];
	abs.f32 	%f106, %f105;
	setp.gt.f32 	%p20, %f106, %f104;
	selp.b32 	%r40, 0, %r39, %p20;
	selp.f32 	%f107, %f106, %f104, %p20;
	ld.global.f32 	%f108, [%rd4+52];
	abs.f32 	%f109, %f108;
	setp.gt.f32 	%p21, %f109, %f107;
	selp.b32 	%r41, 1, %r40, %p21;
	selp.f32 	%f110, %f109, %f107, %p21;
	ld.global.f32 	%f111, [%rd4+56];
	abs.f32 	%f112, %f111;
	setp.gt.f32 	%p22, %f112, %f110;
	selp.b32 	%r42, 2, %r41, %p22;
	selp.f32 	%f113, %f112, %f110, %p22;
	ld.global.f32 	%f114, [%rd4+60];
	abs.f32 	%f115, %f114;
	setp.gt.f32 	%p23, %f115, %f113;
	selp.b32 	%r43, 3, %r38, %p23;
	selp.b32 	%r44, 3, %r43, %p22;
	selp.b32 	%r45, 3, %r44, %p21;
	selp.b32 	%r46, 3, %r45, %p20;
	selp.b32 	%r47, 3, %r42, %p23;
	mul.wide.s32 	%rd16, %r46, 4;
	add.s64 	%rd17, %rd2, %rd16;
	ld.local.u32 	%r48, [%rd17];
	st.local.u32 	[%rd2], %r48;
	st.local.u32 	[%rd17], %r15;
	shl.b32 	%r49, %r46, 2;
	mul.wide.s32 	%rd18, %r49, 4;
	add.s64 	%rd19, %rd4, %rd18;
	ld.global.f32 	%f116, [%rd19];
	st.global.f32 	[%rd4], %f116;
	st.global.f32 	[%rd19], %f69;
	ld.global.f32 	%f117, [%rd19+4];
	st.global.f32 	[%rd4+4], %f117;
	st.global.f32 	[%rd19+4], %f72;
	ld.global.f32 	%f118, [%rd19+8];
	st.global.f32 	[%rd4+8], %f118;
	st.global.f32 	[%rd19+8], %f75;
	ld.global.f32 	%f119, [%rd19+12];
	st.global.f32 	[%rd4+12], %f119;
	st.global.f32 	[%rd19+12], %f78;
	mul.wide.s32 	%rd20, %r47, 4;
	add.s64 	%rd21, %rd3, %rd20;
	ld.local.u32 	%r50, [%rd21];
	st.local.u32 	[%rd3], %r50;
	st.local.u32 	[%rd21], %r15;
	ld.global.f32 	%f120, [%rd4];
	add.s64 	%rd22, %rd4, %rd20;
	ld.global.f32 	%f121, [%rd22];
	st.global.f32 	[%rd4], %f121;
	st.global.f32 	[%rd22], %f120;
	ld.global.f32 	%f122, [%rd4+16];
	add.s32 	%r51, %r47, 4;
	mul.wide.u32 	%rd23, %r51, 4;
	add.s64 	%rd24, %rd4, %rd23;
	ld.global.f32 	%f123, [%rd24];
	st.global.f32 	[%rd4+16], %f123;
	st.global.f32 	[%rd24], %f122;
	ld.global.f32 	%f124, [%rd4+32];
	add.s32 	%r52, %r47, 8;
	mul.wide.u32 	%rd25, %r52, 4;
	add.s64 	%rd26, %rd4, %rd25;
	ld.global.f32 	%f125, [%rd26];
	st.global.f32 	[%rd4+32], %f125;
	st.global.f32 	[%rd26], %f124;
	ld.global.f32 	%f126, [%rd4+48];
	add.s32 	%r53, %r47, 12;
	mul.wide.u32 	%rd27, %r53, 4;
	add.s64 	%rd28, %rd4, %rd27;
	ld.global.f32 	%f127, [%rd28];
	st.global.f32 	[%rd4+48], %f127;
	st.global.f32 	[%rd28], %f126;
	ld.global.f32 	%f1, [%rd4];
	abs.f32 	%f128, %f1;
	cvt.f64.f32 	%fd1, %f128;
	setp.leu.f64 	%p24, %fd1, 0d37A16C262777579C;
	ld.global.f32 	%f276, [%rd4+20];
	ld.global.f32 	%f275, [%rd4+24];
	ld.global.f32 	%f274, [%rd4+28];
	ld.global.f32 	%f273, [%rd4+36];
	ld.global.f32 	%f272, [%rd4+40];
	ld.global.f32 	%f271, [%rd4+44];
	ld.global.f32 	%f270, [%rd4+52];
	ld.global.f32 	%f269, [%rd4+56];
	ld.global.f32 	%f268, [%rd4+60];
	ld.global.f32 	%f267, [%rd4+16];
	ld.global.f32 	%f12, [%rd4+4];
	@%p24 bra 	$L__BB0_3;
	div.rn.f32 	%f267, %f267, %f1;
	st.global.f32 	[%rd4+16], %f267;
	mul.f32 	%f129, %f267, %f12;
	sub.f32 	%f276, %f276, %f129;
	st.global.f32 	[%rd4+20], %f276;
	ld.global.f32 	%f130, [%rd4+8];
	mul.f32 	%f131, %f267, %f130;
	sub.f32 	%f275, %f275, %f131;
	st.global.f32 	[%rd4+24], %f275;
	ld.global.f32 	%f132, [%rd4+12];
	mul.f32 	%f133, %f267, %f132;
	sub.f32 	%f274, %f274, %f133;
	st.global.f32 	[%rd4+28], %f274;
	ld.global.f32 	%f134, [%rd4+32];
	div.rn.f32 	%f135, %f134, %f1;
	st.global.f32 	[%rd4+32], %f135;
	mul.f32 	%f136, %f135, %f12;
	sub.f32 	%f273, %f273, %f136;
	st.global.f32 	[%rd4+36], %f273;
	mul.f32 	%f137, %f135, %f130;
	sub.f32 	%f272, %f272, %f137;
	st.global.f32 	[%rd4+40], %f272;
	mul.f32 	%f138, %f135, %f132;
	sub.f32 	%f271, %f271, %f138;
	st.global.f32 	[%rd4+44], %f271;
	ld.global.f32 	%f139, [%rd4+48];
	div.rn.f32 	%f140, %f139, %f1;
	st.global.f32 	[%rd4+48], %f140;
	mul.f32 	%f141, %f140, %f12;
	sub.f32 	%f270, %f270, %f141;
	st.global.f32 	[%rd4+52], %f270;
	mul.f32 	%f142, %f140, %f130;
	sub.f32 	%f269, %f269, %f142;
	st.global.f32 	[%rd4+56], %f269;
	mul.f32 	%f143, %f140, %f132;
	sub.f32 	%f268, %f268, %f143;
	st.global.f32 	[%rd4+60], %f268;
$L__BB0_3:
	abs.f32 	%f144, %f276;
	setp.gt.f32 	%p25, %f144, 0f00000000;
	selp.b32 	%r54, 1, -1, %p25;
	max.f32 	%f145, %f144, 0f00000000;
	abs.f32 	%f146, %f275;
	setp.gt.f32 	%p26, %f146, %f145;
	selp.b32 	%r55, 2, %r54, %p26;
	selp.f32 	%f147, %f146, %f145, %p26;
	abs.f32 	%f148, %f274;
	setp.gt.f32 	%p27, %f148, %f147;
	selp.b32 	%r56, 1, %r54, %p27;
	selp.b32 	%r57, 1, %r56, %p26;
	selp.b32 	%r58, 3, %r55, %p27;
	selp.f32 	%f149, %f148, %f147, %p27;
	abs.f32 	%f150, %f273;
	setp.gt.f32 	%p28, %f150, %f149;
	selp.b32 	%r59, 1, %r58, %p28;
	selp.f32 	%f151, %f150, %f149, %p28;
	abs.f32 	%f152, %f272;
	setp.gt.f32 	%p29, %f152, %f151;
	or.pred  	%p30, %p28, %p29;
	selp.b32 	%r60, 2, %r59, %p29;
	selp.f32 	%f153, %f152, %f151, %p29;
	abs.f32 	%f154, %f271;
	setp.gt.f32 	%p32, %f154, %f153;
	selp.b32 	%r61, 2, %r57, %p30;
	selp.b32 	%r62, 2, %r61, %p32;
	selp.b32 	%r63, 3, %r60, %p32;
	selp.f32 	%f155, %f154, %f153, %p32;
	abs.f32 	%f156, %f270;
	setp.gt.f32 	%p33, %f156, %f155;
	selp.b32 	%r64, 1, %r63, %p33;
	selp.f32 	%f157, %f156, %f155, %p33;
	abs.f32 	%f158, %f269;
	setp.gt.f32 	%p34, %f158, %f157;
	selp.b32 	%r65, 2, %r64, %p34;
	selp.f32 	%f159, %f158, %f157, %p34;
	abs.f32 	%f160, %f268;
	setp.gt.f32 	%p35, %f160, %f159;
	selp.b32 	%r66, 3, %r62, %p35;
	selp.b32 	%r67, 3, %r66, %p34;
	selp.b32 	%r68, 3, %r67, %p33;
	selp.b32 	%r69, 3, %r65, %p35;
	ld.local.u32 	%r70, [%rd2+4];
	mul.wide.s32 	%rd29, %r68, 4;
	add.s64 	%rd30, %rd2, %rd29;
	ld.local.u32 	%r71, [%rd30];
	st.local.u32 	[%rd2+4], %r71;
	st.local.u32 	[%rd30], %r70;
	shl.b32 	%r72, %r68, 2;
	mul.wide.s32 	%rd31, %r72, 4;
	add.s64 	%rd32, %rd4, %rd31;
	ld.global.f32 	%f161, [%rd32];
	st.global.f32 	[%rd4+16], %f161;
	st.global.f32 	[%rd32], %f267;
	ld.global.f32 	%f162, [%rd32+4];
	st.global.f32 	[%rd4+20], %f162;
	st.global.f32 	[%rd32+4], %f276;
	ld.global.f32 	%f163, [%rd32+8];
	st.global.f32 	[%rd4+24], %f163;
	st.global.f32 	[%rd32+8], %f275;
	ld.global.f32 	%f164, [%rd32+12];
	st.global.f32 	[%rd4+28], %f164;
	st.global.f32 	[%rd32+12], %f274;
	ld.local.u32 	%r73, [%rd3+4];
	mul.wide.s32 	%rd33, %r69, 4;
	add.s64 	%rd34, %rd3, %rd33;
	ld.local.u32 	%r74, [%rd34];
	st.local.u32 	[%rd3+4], %r74;
	st.local.u32 	[%rd34], %r73;
	add.s64 	%rd35, %rd4, %rd33;
	ld.global.f32 	%f165, [%rd35];
	st.global.f32 	[%rd4+4], %f165;
	st.global.f32 	[%rd35], %f12;
	ld.global.f32 	%f166, [%rd4+20];
	add.s32 	%r75, %r69, 4;
	mul.wide.u32 	%rd36, %r75, 4;
	add.s64 	%rd37, %rd4, %rd36;
	ld.global.f32 	%f167, [%rd37];
	st.global.f32 	[%rd4+20], %f167;
	st.global.f32 	[%rd37], %f166;
	ld.global.f32 	%f168, [%rd4+36];
	add.s32 	%r76, %r69, 8;
	mul.wide.u32 	%rd38, %r76, 4;
	add.s64 	%rd39, %rd4, %rd38;
	ld.global.f32 	%f169, [%rd39];
	st.global.f32 	[%rd4+36], %f169;
	st.global.f32 	[%rd39], %f168;
	ld.global.f32 	%f170, [%rd4+52];
	add.s32 	%r77, %r69, 12;
	mul.wide.u32 	%rd40, %r77, 4;
	add.s64 	%rd41, %rd4, %rd40;
	ld.global.f32 	%f171, [%rd41];
	st.global.f32 	[%rd4+52], %f171;
	st.global.f32 	[%rd41], %f170;
	ld.global.f32 	%f33, [%rd4+20];
	abs.f32 	%f172, %f33;
	cvt.f64.f32 	%fd2, %f172;
	setp.leu.f64 	%p36, %fd2, 0d37A16C262777579C;
	ld.global.f32 	%f281, [%rd4+40];
	ld.global.f32 	%f280, [%rd4+44];
	ld.global.f32 	%f279, [%rd4+56];
	ld.global.f32 	%f278, [%rd4+60];
	ld.global.f32 	%f277, [%rd4+36];
	@%p36 bra 	$L__BB0_5;
	div.rn.f32 	%f277, %f277, %f33;
	st.global.f32 	[%rd4+36], %f277;
	ld.global.f32 	%f173, [%rd4+24];
	mul.f32 	%f174, %f277, %f173;
	sub.f32 	%f281, %f281, %f174;
	st.global.f32 	[%rd4+40], %f281;
	ld.global.f32 	%f175, [%rd4+28];
	mul.f32 	%f176, %f277, %f175;
	sub.f32 	%f280, %f280, %f176;
	st.global.f32 	[%rd4+44], %f280;
	ld.global.f32 	%f177, [%rd4+52];
	div.rn.f32 	%f178, %f177, %f33;
	st.global.f32 	[%rd4+52], %f178;
	mul.f32 	%f179, %f178, %f173;
	sub.f32 	%f279, %f279, %f179;
	st.global.f32 	[%rd4+56], %f279;
	mul.f32 	%f180, %f178, %f175;
	sub.f32 	%f278, %f278, %f180;
	st.global.f32 	[%rd4+60], %f278;
$L__BB0_5:
	abs.f32 	%f181, %f281;
	setp.gt.f32 	%p37, %f181, 0f00000000;
	selp.b32 	%r78, 2, -1, %p37;
	max.f32 	%f182, %f181, 0f00000000;
	abs.f32 	%f183, %f280;
	setp.gt.f32 	%p38, %f183, %f182;
	selp.b32 	%r79, 2, %r78, %p38;
	selp.b32 	%r80, 3, %r78, %p38;
	selp.f32 	%f184, %f183, %f182, %p38;
	abs.f32 	%f185, %f279;
	setp.gt.f32 	%p39, %f185, %f184;
	selp.b32 	%r81, 2, %r80, %p39;
	selp.f32 	%f186, %f185, %f184, %p39;
	abs.f32 	%f187, %f278;
	setp.gt.f32 	%p40, %f187, %f186;
	selp.b32 	%r82, 3, %r79, %p40;
	selp.b32 	%r83, 3, %r82, %p39;
	selp.b32 	%r84, 3, %r81, %p40;
	ld.local.u32 	%r85, [%rd2+8];
	mul.wide.s32 	%rd42, %r83, 4;
	add.s64 	%rd43, %rd2, %rd42;
	ld.local.u32 	%r86, [%rd43];
	st.local.u32 	[%rd2+8], %r86;
	st.local.u32 	[%rd43], %r85;
	shl.b32 	%r87, %r83, 2;
	ld.global.f32 	%f188, [%rd4+32];
	mul.wide.s32 	%rd44, %r87, 4;
	add.s64 	%rd45, %rd4, %rd44;
	ld.global.f32 	%f189, [%rd45];
	st.global.f32 	[%rd4+32], %f189;
	st.global.f32 	[%rd45], %f188;
	ld.global.f32 	%f190, [%rd45+4];
	st.global.f32 	[%rd4+36], %f190;
	st.global.f32 	[%rd45+4], %f277;
	ld.global.f32 	%f191, [%rd45+8];
	st.global.f32 	[%rd4+40], %f191;
	st.global.f32 	[%rd45+8], %f281;
	ld.global.f32 	%f192, [%rd45+12];
	st.global.f32 	[%rd4+44], %f192;
	st.global.f32 	[%rd45+12], %f280;
	ld.local.u32 	%r88, [%rd3+8];
	mul.wide.s32 	%rd46, %r84, 4;
	add.s64 	%rd47, %rd3, %rd46;
	ld.local.u32 	%r89, [%rd47];
	st.local.u32 	[%rd3+8], %r89;
	st.local.u32 	[%rd47], %r88;
	ld.global.f32 	%f193, [%rd4+8];
	add.s64 	%rd48, %rd4, %rd46;
	ld.global.f32 	%f194, [%rd48];
	st.global.f32 	[%rd4+8], %f194;
	st.global.f32 	[%rd48], %f193;
	ld.global.f32 	%f195, [%rd4+24];
	add.s32 	%r90, %r84, 4;
	mul.wide.u32 	%rd49, %r90, 4;
	add.s64 	%rd50, %rd4, %rd49;
	ld.global.f32 	%f196, [%rd50];
	st.global.f32 	[%rd4+24], %f196;
	st.global.f32 	[%rd50], %f195;
	ld.global.f32 	%f197, [%rd4+40];
	add.s32 	%r91, %r84, 8;
	mul.wide.u32 	%rd51, %r91, 4;
	add.s64 	%rd52, %rd4, %rd51;
	ld.global.f32 	%f198, [%rd52];
	st.global.f32 	[%rd4+40], %f198;
	st.global.f32 	[%rd52], %f197;
	ld.global.f32 	%f199, [%rd4+56];
	add.s32 	%r92, %r84, 12;
	mul.wide.u32 	%rd53, %r92, 4;
	add.s64 	%rd54, %rd4, %rd53;
	ld.global.f32 	%f200, [%rd54];
	st.global.f32 	[%rd4+56], %f200;
	st.global.f32 	[%rd54], %f199;
	ld.global.f32 	%f49, [%rd4+40];
	abs.f32 	%f201, %f49;
	cvt.f64.f32 	%fd3, %f201;
	setp.leu.f64 	%p41, %fd3, 0d37A16C262777579C;
	ld.global.f32 	%f283, [%rd4+60];
	ld.global.f32 	%f282, [%rd4+56];
	@%p41 bra 	$L__BB0_7;
	div.rn.f32 	%f282, %f282, %f49;
	st.global.f32 	[%rd4+56], %f282;
	ld.global.f32 	%f202, [%rd4+44];
	mul.f32 	%f203, %f282, %f202;
	sub.f32 	%f283, %f283, %f203;
	st.global.f32 	[%rd4+60], %f283;
$L__BB0_7:
	ld.param.u64 	%rd96, [_Z5solvePfS_i_param_1];
	abs.f32 	%f204, %f283;
	setp.gt.f32 	%p42, %f204, 0f00000000;
	selp.b32 	%r93, 3, -1, %p42;
	.pragma "used_bytes_mask 61455";
	ld.local.v4.u32 	{%r94, %r95, %r96, %r97}, [%rd2];
	mul.wide.s32 	%rd55, %r93, 4;
	add.s64 	%rd56, %rd2, %rd55;
	ld.local.u32 	%r98, [%rd56];
	st.local.u32 	[%rd2+12], %r98;
	st.local.u32 	[%rd56], %r97;
	shl.b32 	%r99, %r93, 2;
	ld.global.f32 	%f205, [%rd4+48];
	mul.wide.s32 	%rd57, %r99, 4;
	add.s64 	%rd58, %rd4, %rd57;
	ld.global.f32 	%f206, [%rd58];
	st.global.f32 	[%rd4+48], %f206;
	st.global.f32 	[%rd58], %f205;
	ld.global.f32 	%f207, [%rd4+52];
	ld.global.f32 	%f208, [%rd58+4];
	st.global.f32 	[%rd4+52], %f208;
	st.global.f32 	[%rd58+4], %f207;
	ld.global.f32 	%f209, [%rd58+8];
	st.global.f32 	[%rd4+56], %f209;
	st.global.f32 	[%rd58+8], %f282;
	ld.global.f32 	%f210, [%rd58+12];
	st.global.f32 	[%rd4+60], %f210;
	st.global.f32 	[%rd58+12], %f283;
	ld.local.u32 	%r100, [%rd3+12];
	add.s64 	%rd59, %rd3, %rd55;
	ld.local.u32 	%r101, [%rd59];
	st.local.u32 	[%rd3+12], %r101;
	st.local.u32 	[%rd59], %r100;
	ld.global.f32 	%f211, [%rd4+12];
	mul.lo.s32 	%r102, %r93, -12;
	cvt.s64.s32 	%rd60, %r102;
	add.s64 	%rd61, %rd58, %rd60;
	ld.global.f32 	%f212, [%rd61];
	st.global.f32 	[%rd4+12], %f212;
	st.global.f32 	[%rd61], %f211;
	ld.global.f32 	%f213, [%rd4+28];
	add.s32 	%r103, %r93, 4;
	mul.wide.u32 	%rd62, %r103, 4;
	add.s64 	%rd63, %rd4, %rd62;
	ld.global.f32 	%f214, [%rd63];
	st.global.f32 	[%rd4+28], %f214;
	st.global.f32 	[%rd63], %f213;
	ld.global.f32 	%f215, [%rd4+44];
	add.s32 	%r104, %r93, 8;
	mul.wide.u32 	%rd64, %r104, 4;
	add.s64 	%rd65, %rd4, %rd64;
	ld.global.f32 	%f216, [%rd65];
	st.global.f32 	[%rd4+44], %f216;
	st.global.f32 	[%rd65], %f215;
	ld.global.f32 	%f217, [%rd4+60];
	add.s32 	%r105, %r93, 12;
	mul.wide.u32 	%rd66, %r105, 4;
	add.s64 	%rd67, %rd4, %rd66;
	ld.global.f32 	%f218, [%rd67];
	st.global.f32 	[%rd4+60], %f218;
	st.global.f32 	[%rd67], %f217;
	shl.b32 	%r106, %r11, 2;
	cvta.to.global.u64 	%rd68, %rd96;
	mul.wide.s32 	%rd69, %r106, 4;
	add.s64 	%rd5, %rd68, %rd69;
	mul.wide.s32 	%rd70, %r94, 4;
	add.s64 	%rd71, %rd5, %rd70;
	ld.global.f32 	%f56, [%rd71];
	st.local.f32 	[%rd1], %f56;
	ld.local.u32 	%r107, [%rd2+4];
	mul.wide.s32 	%rd72, %r107, 4;
	add.s64 	%rd73, %rd5, %rd72;
	ld.global.f32 	%f284, [%rd73];
	ld.local.v2.u32 	{%r108, %r109}, [%rd2+8];
	mul.wide.s32 	%rd74, %r108, 4;
	add.s64 	%rd75, %rd5, %rd74;
	ld.global.f32 	%f285, [%rd75];
	mul.wide.s32 	%rd76, %r109, 4;
	add.s64 	%rd77, %rd5, %rd76;
	ld.global.f32 	%f286, [%rd77];
	st.local.v2.f32 	[%rd1+8], {%f285, %f286};
	setp.eq.f32 	%p43, %f56, 0f00000000;
	@%p43 bra 	$L__BB0_9;
	ld.global.f32 	%f219, [%rd4+16];
	mul.f32 	%f220, %f219, %f56;
	sub.f32 	%f284, %f284, %f220;
	mov.b32 	%r120, 1;
	bra.uni 	$L__BB0_10;
$L__BB0_9:
	setp.neu.f32 	%p44, %f284, 0f00000000;
	selp.b32 	%r120, 2, 0, %p44;
$L__BB0_10:
	st.local.f32 	[%rd1+4], %f284;
	setp.eq.s32 	%p45, %r120, 0;
	@%p45 bra 	$L__BB0_13;
	add.s32 	%r112, %r120, -1;
	mul.wide.u32 	%rd78, %r120, 4;
	add.s64 	%rd6, %rd4, %rd78;
	ld.global.f32 	%f221, [%rd6+28];
	mul.wide.u32 	%rd79, %r112, 4;
	add.s64 	%rd80, %rd1, %rd79;
	ld.local.f32 	%f222, [%rd80];
	mul.f32 	%f223, %f221, %f222;
	sub.f32 	%f285, %f285, %f223;
	setp.eq.s32 	%p46, %r120, 2;
	mov.b32 	%r121, 2;
	@%p46 bra 	$L__BB0_14;
	ld.global.f32 	%f224, [%rd6+32];
	add.s64 	%rd82, %rd1, %rd78;
	ld.local.f32 	%f225, [%rd82];
	mul.f32 	%f226, %f224, %f225;
	sub.f32 	%f285, %f285, %f226;
	mov.b32 	%r121, 1;
	bra.uni 	$L__BB0_14;
$L__BB0_13:
	setp.neu.f32 	%p47, %f285, 0f00000000;
	selp.b32 	%r121, 3, 0, %p47;
$L__BB0_14:
	st.local.f32 	[%rd1+8], %f285;
	setp.eq.s32 	%p48, %r121, 0;
	@%p48 bra 	$L__BB0_19;
	neg.s32 	%r114, %r121;
	and.b32  	%r6, %r114, 3;
	setp.eq.s32 	%p49, %r6, 0;
	@%p49 bra 	$L__BB0_19;
	add.s32 	%r115, %r121, -1;
	mul.wide.u32 	%rd83, %r121, 4;
	add.s64 	%rd7, %rd4, %rd83;
	ld.global.f32 	%f228, [%rd7+44];
	mul.wide.u32 	%rd84, %r115, 4;
	add.s64 	%rd85, %rd1, %rd84;
	ld.local.f32 	%f229, [%rd85];
	mul.f32 	%f230, %f228, %f229;
	sub.f32 	%f286, %f286, %f230;
	setp.eq.s32 	%p50, %r6, 1;
	@%p50 bra 	$L__BB0_19;
	ld.global.f32 	%f231, [%rd7+48];
	add.s64 	%rd8, %rd1, %rd83;
	ld.local.f32 	%f232, [%rd8];
	mul.f32 	%f233, %f231, %f232;
	sub.f32 	%f286, %f286, %f233;
	setp.eq.s32 	%p51, %r6, 2;
	@%p51 bra 	$L__BB0_19;
	ld.global.f32 	%f234, [%rd7+52];
	ld.local.f32 	%f235, [%rd8+4];
	mul.f32 	%f236, %f234, %f235;
	sub.f32 	%f286, %f286, %f236;
$L__BB0_19:
	ld.global.f32 	%f237, [%rd4+60];
	div.rn.f32 	%f238, %f286, %f237;
	ld.global.f32 	%f239, [%rd4+44];
	mul.f32 	%f240, %f239, %f238;
	sub.f32 	%f241, %f285, %f240;
	ld.global.f32 	%f242, [%rd4+40];
	div.rn.f32 	%f243, %f241, %f242;
	ld.global.f32 	%f244, [%rd4+24];
	mul.f32 	%f245, %f244, %f243;
	sub.f32 	%f246, %f284, %f245;
	ld.global.f32 	%f247, [%rd4+28];
	mul.f32 	%f248, %f247, %f238;
	sub.f32 	%f249, %f246, %f248;
	ld.global.f32 	%f250, [%rd4+20];
	div.rn.f32 	%f251, %f249, %f250;
	ld.global.f32 	%f252, [%rd4+4];
	mul.f32 	%f253, %f252, %f251;
	sub.f32 	%f254, %f56, %f253;
	ld.global.f32 	%f255, [%rd4+8];
	mul.f32 	%f256, %f255, %f243;
	sub.f32 	%f257, %f254, %f256;
	ld.global.f32 	%f258, [%rd4+12];
	mul.f32 	%f259, %f258, %f238;
	sub.f32 	%f260, %f257, %f259;
	ld.global.f32 	%f261, [%rd4];
	div.rn.f32 	%f262, %f260, %f261;
	st.local.v4.f32 	[%rd1], {%f262, %f251, %f243, %f238};
	ld.local.v4.u32 	{%r116, %r117, %r118, %r119}, [%rd3];
	mul.wide.s32 	%rd87, %r116, 4;
	add.s64 	%rd88, %rd1, %rd87;
	ld.local.f32 	%f263, [%rd88];
	st.global.f32 	[%rd5], %f263;
	mul.wide.s32 	%rd89, %r117, 4;
	add.s64 	%rd90, %rd1, %rd89;
	ld.local.f32 	%f264, [%rd90];
	st.global.f32 	[%rd5+4], %f264;
	mul.wide.s32 	%rd91, %r118, 4;
	add.s64 	%rd92, %rd1, %rd91;
	ld.local.f32 	%f265, [%rd92];
	st.global.f32 	[%rd5+8], %f265;
	mul.wide.s32 	%rd93, %r119, 4;
	add.s64 	%rd94, %rd1, %rd93;
	ld.local.f32 	%f266, [%rd94];
	st.global.f32 	[%rd5+12], %f266;
$L__BB0_20:
	ret;

}


// ===== COMPILED SASS (sm_100) =====

	.target	sm_100

	.elftype	@"ET_EXEC"


//--------------------- .note.nv.tkinfo           --------------------------
	.section	.note.nv.tkinfo,"",@"SHT_NOTE"
	.sectionflags	@"SHF_NOTE_NV_TKINFO"
	.tkinfo
        /*0018*/ 	.word	0x00000002
        /*0030*/ 	.string	""
        /*0030*/ 	.string	"ptxas"
        /*0030*/ 	.string	"Cuda compilation tools, release 13.0, V13.0.88"
        /*0030*/ 	.string	"Build cuda_13.0.r13.0/compiler.36424714_0"
        /*0030*/ 	.string	"-arch sm_100 -m 64 "



//--------------------- .note.nv.cuinfo           --------------------------
	.section	.note.nv.cuinfo,"",@"SHT_NOTE"
	.sectionflags	@"SHF_NOTE_NV_CUINFO"
        /*0018*/ 	.short	0x0002
        /*001a*/ 	.short	0x0064
        /*001c*/ 	.short	0x0082
	.zero		2


//--------------------- .nv.info                  --------------------------
	.section	.nv.info,"",@"SHT_CUDA_INFO"
	.align	4


	//----- nvinfo : EIATTR_REGCOUNT
	.align		4
        /*0000*/ 	.byte	0x04, 0x2f
        /*0002*/ 	.short	(.L_1 - .L_0)
	.align		4
.L_0:
        /*0004*/ 	.word	index@(_Z5solvePfS_i)
        /*0008*/ 	.word	0x00000028


	//----- nvinfo : EIATTR_FRAME_SIZE
	.align		4
.L_1:
        /*000c*/ 	.byte	0x04, 0x11
        /*000e*/ 	.short	(.L_3 - .L_2)
	.align		4
.L_2:
        /*0010*/ 	.word	index@($__internal_0_$__cuda_sm3x_div_rn_noftz_f32_slowpath)
        /*0014*/ 	.word	0x00000000


	//----- nvinfo : EIATTR_FRAME_SIZE
	.align		4
.L_3:
        /*0018*/ 	.byte	0x04, 0x11
        /*001a*/ 	.short	(.L_5 - .L_4)
	.align		4
.L_4:
        /*001c*/ 	.word	index@(_Z5solvePfS_i)
        /*0020*/ 	.word	0x00000000


	//----- nvinfo : EIATTR_MIN_STACK_SIZE
	.align		4
.L_5:
        /*0024*/ 	.byte	0x04, 0x12
        /*0026*/ 	.short	(.L_7 - .L_6)
	.align		4
.L_6:
        /*0028*/ 	.word	index@(_Z5solvePfS_i)
        /*002c*/ 	.word	0x00000000
.L_7:


//--------------------- .nv.compat                --------------------------
	.section	.nv.compat,"",@"SHT_CUDA_COMPAT_INFO"
	.align	4
        /*0000*/ 	.byte	0x02, 0x09, 0x00, 0x00, 0x02, 0x02, 0x01, 0x00, 0x02, 0x05, 0x05, 0x00, 0x03, 0x07, 0x01, 0x01
        /*0010*/ 	.byte	0x02, 0x03, 0x00, 0x00, 0x02, 0x06, 0x01, 0x00, 0x04, 0x0b, 0x08, 0x00, 0x01, 0x00, 0x00, 0x00
        /*0020*/ 	.byte	0x00, 0x00, 0x00, 0x00


//--------------------- .nv.info._Z5solvePfS_i    --------------------------
	.section	.nv.info._Z5solvePfS_i,"",@"SHT_CUDA_INFO"
	.sectionflags	@""
	.align	4


	//----- nvinfo : EIATTR_CUDA_API_VERSION
	.align		4
        /*0000*/ 	.byte	0x04, 0x37
        /*0002*/ 	.short	(.L_9 - .L_8)
.L_8:
        /*0004*/ 	.word	0x00000082


	//----- nvinfo : EIATTR_KPARAM_INFO
	.align		4
.L_9:
        /*0008*/ 	.byte	0x04, 0x17
        /*000a*/ 	.short	(.L_11 - .L_10)
.L_10:
        /*000c*/ 	.word	0x00000000
        /*0010*/ 	.short	0x0002
        /*0012*/ 	.short	0x0010
        /*0014*/ 	.byte	0x00, 0xf0, 0x11, 0x00


	//----- nvinfo : EIATTR_KPARAM_INFO
	.align		4
.L_11:
        /*0018*/ 	.byte	0x04, 0x17
        /*001a*/ 	.short	(.L_13 - .L_12)
.L_12:
        /*001c*/ 	.word	0x00000000
        /*0020*/ 	.short	0x0001
        /*0022*/ 	.short	0x0008
        /*0024*/ 	.byte	0x00, 0xf5, 0x21, 0x00


	//----- nvinfo : EIATTR_KPARAM_INFO
	.align		4
.L_13:
        /*0028*/ 	.byte	0x04, 0x17
        /*002a*/ 	.short	(.L_15 - .L_14)
.L_14:
        /*002c*/ 	.word	0x00000000
        /*0030*/ 	.short	0x0000
        /*0032*/ 	.short	0x0000
        /*0034*/ 	.byte	0x00, 0xf5, 0x21, 0x00


	//----- nvinfo : EIATTR_SPARSE_MMA_MASK
	.align		4
.L_15:
        /*0038*/ 	.byte	0x03, 0x50
        /*003a*/ 	.short	0x0000


	//----- nvinfo : EIATTR_MAXREG_COUNT
	.align		4
        /*003c*/ 	.byte	0x03, 0x1b
        /*003e*/ 	.short	0x00ff


	//----- nvinfo : EIATTR_MERCURY_ISA_VERSION
	.align		4
        /*0040*/ 	.byte	0x03, 0x5f
        /*0042*/ 	.short	0x0101


	//----- nvinfo : EIATTR_VRC_CTA_INIT_COUNT
	.align		4
        /*0044*/ 	.byte	0x02, 0x4a
	.zero		1
	.zero		1


	//----- nvinfo : EIATTR_EXIT_INSTR_OFFSETS
	.align		4
        /*0048*/ 	.byte	0x04, 0x1c
        /*004a*/ 	.short	(.L_17 - .L_16)


	//   ....[0]....
.L_16:
        /*004c*/ 	.word	0x00000070


	//   ....[1]....
        /*0050*/ 	.word	0x000045c0


	//----- nvinfo : EIATTR_CRS_STACK_SIZE
	.align		4
.L_17:
        /*0054*/ 	.byte	0x04, 0x1e
        /*0056*/ 	.short	(.L_19 - .L_18)
.L_18:
        /*0058*/ 	.word	0x00000000


	//----- nvinfo : EIATTR_CBANK_PARAM_SIZE
	.align		4
.L_19:
        /*005c*/ 	.byte	0x03, 0x19
        /*005e*/ 	.short	0x0014


	//----- nvinfo : EIATTR_PARAM_CBANK
	.align		4
        /*0060*/ 	.byte	0x04, 0x0a
        /*0062*/ 	.short	(.L_21 - .L_20)
	.align		4
.L_20:
        /*0064*/ 	.word	index@(.nv.constant0._Z5solvePfS_i)
        /*0068*/ 	.short	0x0380
        /*006a*/ 	.short	0x0014


	//----- nvinfo : EIATTR_SW_WAR
	.align		4
.L_21:
        /*006c*/ 	.byte	0x04, 0x36
        /*006e*/ 	.short	(.L_23 - .L_22)
.L_22:
        /*0070*/ 	.word	0x00000008
.L_23:


//--------------------- .nv.callgraph             --------------------------
	.section	.nv.callgraph,"",@"SHT_CUDA_CALLGRAPH"
	.align	4
	.sectionentsize	8
	.align		4
        /*0000*/ 	.word	0x00000000
	.align		4
        /*0004*/ 	.word	0xffffffff
	.align		4
        /*0008*/ 	.word	0x00000000
	.align		4
        /*000c*/ 	.word	0xfffffffe
	.align		4
        /*0010*/ 	.word	0x00000000
	.align		4
        /*0014*/ 	.word	0xfffffffd
	.align		4
        /*0018*/ 	.word	0x00000000
	.align		4
        /*001c*/ 	.word	0xfffffffc


//--------------------- .text._Z5solvePfS_i       --------------------------
	.section	.text._Z5solvePfS_i,"ax",@progbits
	.align	128
        .global         _Z5solvePfS_i
        .type           _Z5solvePfS_i,@function
        .size           _Z5solvePfS_i,(.L_x_43 - _Z5solvePfS_i)
        .other          _Z5solvePfS_i,@"STO_CUDA_ENTRY STV_DEFAULT"
_Z5solvePfS_i:
.text._Z5solvePfS_i:
[----:B------:R-:W0:Y:S01]  /*0000*/  LDC R1, c[0x0][0x37c] ;  /* 0x0000df00ff017b82 */ /* 0x000e220000000800 */
[----:B------:R-:W1:Y:S01]  /*0010*/  S2R R29, SR_CTAID.X ;  /* 0x00000000001d7919 */ /* 0x000e620000002500 */
[----:B------:R-:W1:Y:S01]  /*0020*/  LDCU UR4, c[0x0][0x360] ;  /* 0x00006c00ff0477ac */ /* 0x000e620008000800 */
[----:B------:R-:W1:Y:S01]  /*0030*/  S2R R0, SR_TID.X ;  /* 0x0000000000007919 */ /* 0x000e620000002100 */
[----:B------:R-:W2:Y:S01]  /*0040*/  LDCU UR5, c[0x0][0x390] ;  /* 0x00007200ff0577ac */ /* 0x000ea20008000800 */
[----:B-1----:R-:W-:-:S05]  /*0050*/  IMAD R29, R29, UR4, R0 ;  /* 0x000000041d1d7c24 */ /* 0x002fca000f8e0200 */
[----:B--2---:R-:W-:-:S13]  /*0060*/  ISETP.GE.AND P0, PT, R29, UR5, PT ;  /* 0x000000051d007c0c */ /* 0x004fda000bf06270 */
[----:B0-----:R-:W-:Y:S05]  /*0070*/  @P0 EXIT ;  /* 0x000000000000094d */ /* 0x001fea0003800000 */
[----:B------:R-:W0:Y:S01]  /*0080*/  LDC.64 R18, c[0x0][0x380] ;  /* 0x0000e000ff127b82 */ /* 0x000e220000000a00 */
[----:B------:R-:W1:Y:S01]  /*0090*/  LDCU.64 UR6, c[0x0][0x358] ;  /* 0x00006b00ff0677ac */ /* 0x000e620008000a00 */
[----:B------:R-:W-:-:S04]  /*00a0*/  IMAD.SHL.U32 R3, R29, 0x10, RZ ;  /* 0x000000101d037824 */ /* 0x000fc800078e00ff */
[----:B0-----:R-:W-:-:S05]  /*00b0*/  IMAD.WIDE R18, R3, 0x4, R18 ;  /* 0x0000000403127825 */ /* 0x001fca00078e0212 */
[----:B-1----:R-:W2:Y:S04]  /*00c0*/  LDG.E R5, desc[UR6][R18.64] ;  /* 0x0000000612057981 */ /* 0x002ea8000c1e1900 */
[----:B------:R-:W3:Y:S04]  /*00d0*/  LDG.E R4, desc[UR6][R18.64+0x4] ;  /* 0x0000040612047981 */ /* 0x000ee8000c1e1900 */
[----:B------:R-:W4:Y:S04]  /*00e0*/  LDG.E R0, desc[UR6][R18.64+0x8] ;  /* 0x0000080612007981 */ /* 0x000f28000c1e1900 */
        /* <DEDUP_REMOVED lines=12> */
[----:B------:R-:W4:Y:S01]  /*01b0*/  LDG.E R11, desc[UR6][R18.64+0x3c] ;  /* 0x00003c06120b7981 */ /* 0x000f22000c1e1900 */
[----:B--2---:R-:W-:-:S02]  /*01c0*/  FMNMX R21, RZ, |R5|, !PT ;  /* 0x40000005ff157209 */ /* 0x004fc40007800000 */
[----:B------:R-:W-:Y:S02]  /*01d0*/  FSETP.GT.AND P4, PT, |R5|, RZ, PT ;  /* 0x000000ff0500720b */ /* 0x000fe40003f84200 */
[----:B---3--:R-:W-:-:S04]  /*01e0*/  FSETP.GT.AND P3, PT, |R4|, R21, PT ;  /* 0x000000150400720b */ /* 0x008fc80003f64200 */
[----:B------:R-:W-:-:S04]  /*01f0*/  FSEL R13, |R4|, R21, P3 ;  /* 0x00000015040d7208 */ /* 0x000fc80001800200 */
[----:B----4-:R-:W-:-:S04]  /*0200*/  FSETP.GT.AND P1, PT, |R0|, R13, PT ;  /* 0x0000000d0000720b */ /* 0x010fc80003f24200 */
[----:B------:R-:W-:-:S04]  /*0210*/  FSEL R22, |R0|, R13, P1 ;  /* 0x0000000d00167208 */ /* 0x000fc80000800200 */
[----:B------:R-:W-:-:S04]  /*0220*/  FSETP.GT.AND P2, PT, |R3|, R22, PT ;  /* 0x000000160300720b */ /* 0x000fc80003f44200 */
[----:B------:R-:W-:-:S04]  /*0230*/  FSEL R13, |R3|, R22, P2 ;  /* 0x00000016030d7208 */ /* 0x000fc80001000200 */
[----:B------:R-:W-:-:S04]  /*0240*/  FSETP.GT.AND P6, PT, |R2|, R13, PT ;  /* 0x0000000d0200720b */ /* 0x000fc80003fc4200 */
[----:B------:R-:W-:-:S04]  /*0250*/  FSEL R22, |R2|, R13, P6 ;  /* 0x0000000d02167208 */ /* 0x000fc80003000200 */
[----:B------:R-:W-:-:S04]  /*0260*/  FSETP.GT.AND P0, PT, |R23|, R22, PT ;  /* 0x000000161700720b */ /* 0x000fc80003f04200 */
[----:B------:R-:W-:-:S04]  /*0270*/  FSEL R22, |R23|, R22, P0 ;  /* 0x0000001617167208 */ /* 0x000fc80000000200 */
[----:B------:R-:W-:-:S04]  /*0280*/  FSETP.GT.AND P5, PT, |R25|, R22, PT ;  /* 0x000000161900720b */ /* 0x000fc80003fa4200 */
[----:B------:R-:W-:Y:S02]  /*0290*/  FSEL R23, |R25|, R22, P5 ;  /* 0x0000001619177208 */ /* 0x000fe40002800200 */
[----:B------:R-:W-:Y:S02]  /*02a0*/  SEL R22, RZ, 0xffffffff, P4 ;  /* 0xffffffffff167807 */ /* 0x000fe40002000000 */
[----:B------:R-:W-:-:S04]  /*02b0*/  FSETP.GT.AND P4, PT, |R24|, R23, PT ;  /* 0x000000171800720b */ /* 0x000fc80003f84200 */
[----:B------:R-:W-:Y:S02]  /*02c0*/  FSEL R23, |R24|, R23, P4 ;  /* 0x0000001718177208 */ /* 0x000fe40002000200 */
[----:B------:R-:W-:Y:S02]  /*02d0*/  SEL R24, R22, 0x1, !P3 ;  /* 0x0000000116187807 */ /* 0x000fe40005800000 */
[----:B------:R-:W-:Y:S02]  /*02e0*/  FSETP.GT.AND P3, PT, |R6|, R23, PT ;  /* 0x000000170600720b */ /* 0x000fe40003f64200 */
[----:B------:R-:W-:Y:S02]  /*02f0*/  SEL R24, R24, 0x2, !P1 ;  /* 0x0000000218187807 */ /* 0x000fe40004800000 */
[----:B------:R-:W-:Y:S02]  /*0300*/  FSETP.GT.OR P1, PT, |R4|, R21, P1 ;  /* 0x000000150400720b */ /* 0x000fe40000f24600 */
[----:B------:R-:W-:-:S02]  /*0310*/  FSEL R21, |R6|, R23, P3 ;  /* 0x0000001706157208 */ /* 0x000fc40001800200 */
[----:B------:R-:W-:Y:S02]  /*0320*/  SEL R22, R22, RZ, !P1 ;  /* 0x000000ff16167207 */ /* 0x000fe40004800000 */
[-C--:B------:R-:W-:Y:S02]  /*0330*/  FSETP.GT.AND P1, PT, |R14|, R21.reuse, PT ;  /* 0x000000150e00720b */ /* 0x080fe40003f24200 */
[----:B------:R-:W-:Y:S02]  /*0340*/  SEL R22, R22, RZ, !P2 ;  /* 0x000000ff16167207 */ /* 0x000fe40005000000 */
[----:B------:R-:W-:Y:S02]  /*0350*/  FSEL R21, |R14|, R21, P1 ;  /* 0x000000150e157208 */ /* 0x000fe40000800200 */
[----:B------:R-:W-:Y:S02]  /*0360*/  SEL R24, R24, 0x3, !P2 ;  /* 0x0000000318187807 */ /* 0x000fe40005000000 */
[----:B------:R-:W-:-:S02]  /*0370*/  FSETP.GT.AND P2, PT, |R12|, R21, PT ;  /* 0x000000150c00720b */ /* 0x000fc40003f44200 */
[----:B------:R-:W-:Y:S02]  /*0380*/  SEL R24, R24, RZ, !P6 ;  /* 0x000000ff18187207 */ /* 0x000fe40007000000 */
[----:B------:R-:W-:Y:S02]  /*0390*/  FSEL R12, |R12|, R21, P2 ;  /* 0x000000150c0c7208 */ /* 0x000fe40001000200 */
[----:B------:R-:W-:Y:S02]  /*03a0*/  SEL R24, R24, 0x1, !P0 ;  /* 0x0000000118187807 */ /* 0x000fe40004000000 */
[CC--:B------:R-:W-:Y:S02]  /*03b0*/  FSETP.GT.AND P6, PT, |R7|.reuse, R12.reuse, PT ;  /* 0x0000000c0700720b */ /* 0x0c0fe40003fc4200 */
[----:B------:R-:W-:Y:S02]  /*03c0*/  FSETP.GT.OR P0, PT, |R2|, R13, P0 ;  /* 0x0000000d0200720b */ /* 0x000fe40000704600 */
[----:B------:R-:W-:-:S02]  /*03d0*/  FSEL R7, |R7|, R12, P6 ;  /* 0x0000000c07077208 */ /* 0x000fc40003000200 */
[----:B------:R-:W-:Y:S02]  /*03e0*/  SEL R22, R22, 0x1, !P0 ;  /* 0x0000000116167807 */ /* 0x000fe40004000000 */
[-C--:B------:R-:W-:Y:S02]  /*03f0*/  FSETP.GT.AND P0, PT, |R8|, R7.reuse, PT ;  /* 0x000000070800720b */ /* 0x080fe40003f04200 */
[----:B------:R-:W-:Y:S02]  /*0400*/  SEL R22, R22, 0x1, !P4 ;  /* 0x0000000116167807 */ /* 0x000fe40006000000 */
[----:B------:R-:W-:Y:S02]  /*0410*/  FSEL R8, |R8|, R7, P0 ;  /* 0x0000000708087208 */ /* 0x000fe40000000200 */
[----:B------:R-:W-:Y:S02]  /*0420*/  SEL R24, R24, 0x2, !P5 ;  /* 0x0000000218187807 */ /* 0x000fe40006800000 */
[----:B------:R-:W-:-:S02]  /*0430*/  SEL R22, R22, 0x1, !P5 ;  /* 0x0000000116167807 */ /* 0x000fc40006800000 */
[CC--:B------:R-:W-:Y:S02]  /*0440*/  FSETP.GT.AND P5, PT, |R9|.reuse, R8.reuse, PT ;  /* 0x000000080900720b */ /* 0x0c0fe40003fa4200 */
[----:B------:R-:W-:Y:S02]  /*0450*/  SEL R24, R24, 0x3, !P4 ;  /* 0x0000000318187807 */ /* 0x000fe40006000000 */
[----:B------:R-:W-:Y:S02]  /*0460*/  FSETP.GT.OR P4, PT, |R6|, R23, P1 ;  /* 0x000000170600720b */ /* 0x000fe40000f84600 */
[----:B------:R-:W-:Y:S02]  /*0470*/  FSEL R9, |R9|, R8, P5 ;  /* 0x0000000809097208 */ /* 0x000fe40002800200 */
[----:B------:R-:W-:Y:S02]  /*0480*/  SEL R22, R22, 0x2, !P4 ;  /* 0x0000000216167807 */ /* 0x000fe40006000000 */
[----:B------:R-:W-:-:S02]  /*0490*/  FSETP.GT.AND P4, PT, |R10|, R9, PT ;  /* 0x000000090a00720b */ /* 0x000fc40003f84200 */
[----:B------:R-:W-:Y:S02]  /*04a0*/  SEL R22, R22, 0x2, !P6 ;  /* 0x0000000216167807 */ /* 0x000fe40007000000 */
[----:B------:R-:W-:Y:S02]  /*04b0*/  FSEL R10, |R10|, R9, P4 ;  /* 0x000000090a0a7208 */ /* 0x000fe40002000200 */
[----:B------:R-:W-:Y:S02]  /*04c0*/  SEL R24, R24, RZ, !P3 ;  /* 0x000000ff18187207 */ /* 0x000fe40005800000 */
[----:B------:R-:W-:Y:S02]  /*04d0*/  SEL R22, R22, 0x2, !P2 ;  /* 0x0000000216167807 */ /* 0x000fe40005000000 */
[----:B------:R-:W-:-:S04]  /*04e0*/  FSETP.GT.AND P3, PT, |R11|, R10, PT ;  /* 0x0000000a0b00720b */ /* 0x000fc80003f64200 */
[----:B------:R-:W-:-:S04]  /*04f0*/  SEL R22, R22, 0x3, !P3 ;  /* 0x0000000316167807 */ /* 0x000fc80005800000 */
[----:B------:R-:W-:-:S04]  /*0500*/  SEL R22, R22, 0x3, !P4 ;  /* 0x0000000316167807 */ /* 0x000fc80006000000 */
[----:B------:R-:W-:-:S04]  /*0510*/  SEL R2, R22, 0x3, !P5 ;  /* 0x0000000316027807 */ /* 0x000fc80006800000 */
[----:B------:R-:W-:-:S05]  /*0520*/  SEL R2, R2, 0x3, !P0 ;  /* 0x0000000302027807 */ /* 0x000fca0004000000 */
[----:B------:R-:W-:-:S04]  /*0530*/  IMAD.SHL.U32 R7, R2, 0x4, RZ ;  /* 0x0000000402077824 */ /* 0x000fc800078e00ff */
[----:B------:R-:W-:-:S05]  /*0540*/  IMAD.WIDE R6, R7, 0x4, R18 ;  /* 0x0000000407067825 */ /* 0x000fca00078e0212 */
[----:B------:R-:W2:Y:S04]  /*0550*/  LDG.E R9, desc[UR6][R6.64] ;  /* 0x0000000606097981 */ /* 0x000ea8000c1e1900 */
[----:B--2---:R-:W-:Y:S04]  /*0560*/  STG.E desc[UR6][R18.64], R9 ;  /* 0x0000000912007986 */ /* 0x004fe8000c101906 */
[----:B------:R-:W2:Y:S04]  /*0570*/  LDG.E R11, desc[UR6][R6.64+0x4] ;  /* 0x00000406060b7981 */ /* 0x000ea8000c1e1900 */
[----:B------:R0:W-:Y:S04]  /*0580*/  STG.E desc[UR6][R6.64], R5 ;  /* 0x0000000506007986 */ /* 0x0001e8000c101906 */
[----:B--2---:R1:W-:Y:S04]  /*0590*/  STG.E desc[UR6][R18.64+0x4], R11 ;  /* 0x0000040b12007986 */ /* 0x0043e8000c101906 */
[----:B------:R-:W2:Y:S04]  /*05a0*/  LDG.E R13, desc[UR6][R6.64+0x8] ;  /* 0x00000806060d7981 */ /* 0x000ea8000c1e1900 */
[----:B------:R-:W-:Y:S01]  /*05b0*/  STG.E desc[UR6][R6.64+0x4], R4 ;  /* 0x0000040406007986 */ /* 0x000fe2000c101906 */
[----:B------:R-:W-:-:S04]  /*05c0*/  SEL R24, R24, 0x1, !P1 ;  /* 0x0000000118187807 */ /* 0x000fc80004800000 */
[----:B------:R-:W-:-:S04]  /*05d0*/  SEL R24, R24, 0x2, !P2 ;  /* 0x0000000218187807 */ /* 0x000fc80005000000 */
[----:B------:R-:W-:-:S04]  /*05e0*/  SEL R24, R24, 0x3, !P6 ;  /* 0x0000000318187807 */ /* 0x000fc80007000000 */
[----:B------:R-:W-:Y:S01]  /*05f0*/  SEL R24, R24, RZ, !P0 ;  /* 0x000000ff18187207 */ /* 0x000fe20004000000 */
[----:B--2---:R2:W-:Y:S04]  /*0600*/  STG.E desc[UR6][R18.64+0x8], R13 ;  /* 0x0000080d12007986 */ /* 0x0045e8000c101906 */
[----:B------:R-:W3:Y:S01]  /*0610*/  LDG.E R21, desc[UR6][R6.64+0xc] ;  /* 0x00000c0606157981 */ /* 0x000ee2000c1e1900 */
[----:B------:R-:W-:-:S03]  /*0620*/  SEL R24, R24, 0x1, !P5 ;  /* 0x0000000118187807 */ /* 0x000fc60006800000 */
[----:B------:R-:W-:Y:S01]  /*0630*/  STG.E desc[UR6][R6.64+0x8], R0 ;  /* 0x0000080006007986 */ /* 0x000fe2000c101906 */
[----:B0-----:R-:W-:-:S04]  /*0640*/  SEL R5, R24, 0x2, !P4 ;  /* 0x0000000218057807 */ /* 0x001fc80006000000 */
[----:B------:R-:W-:-:S05]  /*0650*/  SEL R5, R5, 0x3, !P3 ;  /* 0x0000000305057807 */ /* 0x000fca0005800000 */
[C---:B------:R-:W-:Y:S01]  /*0660*/  IMAD.WIDE R8, R5.reuse, 0x4, R18 ;  /* 0x0000000405087825 */ /* 0x040fe200078e0212 */
[----:B---3--:R0:W-:Y:S04]  /*0670*/  STG.E desc[UR6][R18.64+0xc], R21 ;  /* 0x00000c1512007986 */ /* 0x0081e8000c101906 */
[----:B------:R3:W-:Y:S04]  /*0680*/  STG.E desc[UR6][R6.64+0xc], R3 ;  /* 0x00000c0306007986 */ /* 0x0007e8000c101906 */
[----:B------:R-:W4:Y:S04]  /*0690*/  LDG.E R25, desc[UR6][R8.64] ;  /* 0x0000000608197981 */ /* 0x000f28000c1e1900 */
[----:B------:R-:W2:Y:S01]  /*06a0*/  LDG.E R23, desc[UR6][R18.64] ;  /* 0x0000000612177981 */ /* 0x000ea2000c1e1900 */
[----:B-1----:R-:W-:-:S04]  /*06b0*/  VIADD R11, R5, 0x4 ;  /* 0x00000004050b7836 */ /* 0x002fc80000000000 */
[----:B------:R-:W-:Y:S01]  /*06c0*/  IMAD.WIDE.U32 R10, R11, 0x4, R18 ;  /* 0x000000040b0a7825 */ /* 0x000fe200078e0012 */
[----:B----4-:R-:W-:Y:S04]  /*06d0*/  STG.E desc[UR6][R18.64], R25 ;  /* 0x0000001912007986 */ /* 0x010fe8000c101906 */
[----:B--2---:R1:W-:Y:S04]  /*06e0*/  STG.E desc[UR6][R8.64], R23 ;  /* 0x0000001708007986 */ /* 0x0043e8000c101906 */
[----:B------:R-:W2:Y:S04]  /*06f0*/  LDG.E R31, desc[UR6][R10.64] ;  /* 0x000000060a1f7981 */ /* 0x000ea8000c1e1900 */
[----:B------:R-:W4:Y:S01]  /*0700*/  LDG.E R27, desc[UR6][R18.64+0x10] ;  /* 0x00001006121b7981 */ /* 0x000f22000c1e1900 */
[----:B------:R-:W-:-:S04]  /*0710*/  VIADD R13, R5, 0x8 ;  /* 0x00000008050d7836 */ /* 0x000fc80000000000 */
[----:B------:R-:W-:Y:S01]  /*0720*/  IMAD.WIDE.U32 R12, R13, 0x4, R18 ;  /* 0x000000040d0c7825 */ /* 0x000fe200078e0012 */
[----:B--2---:R-:W-:Y:S04]  /*0730*/  STG.E desc[UR6][R18.64+0x10], R31 ;  /* 0x0000101f12007986 */ /* 0x004fe8000c101906 */
[----:B----4-:R-:W-:Y:S04]  /*0740*/  STG.E desc[UR6][R10.64], R27 ;  /* 0x0000001b0a007986 */ /* 0x010fe8000c101906 */
[----:B0-----:R-:W2:Y:S04]  /*0750*/  LDG.E R21, desc[UR6][R12.64] ;  /* 0x000000060c157981 */ /* 0x001ea8000c1e1900 */
[----:B---3--:R-:W3:Y:S01]  /*0760*/  LDG.E R3, desc[UR6][R18.64+0x20] ;  /* 0x0000200612037981 */ /* 0x008ee2000c1e1900 */
[----:B------:R-:W-:-:S04]  /*0770*/  VIADD R7, R5, 0xc ;  /* 0x0000000c05077836 */ /* 0x000fc80000000000 */
[----:B------:R-:W-:Y:S01]  /*0780*/  IMAD.WIDE.U32 R6, R7, 0x4, R18 ;  /* 0x0000000407067825 */ /* 0x000fe200078e0012 */
[----:B--2---:R-:W-:Y:S04]  /*0790*/  STG.E desc[UR6][R18.64+0x20], R21 ;  /* 0x0000201512007986 */ /* 0x004fe8000c101906 */
[----:B---3--:R0:W-:Y:S04]  /*07a0*/  STG.E desc[UR6][R12.64], R3 ;  /* 0x000000030c007986 */ /* 0x0081e8000c101906 */
[----:B------:R-:W2:Y:S04]  /*07b0*/  LDG.E R35, desc[UR6][R6.64] ;  /* 0x0000000606237981 */ /* 0x000ea8000c1e1900 */
[----:B-1----:R-:W3:Y:S01]  /*07c0*/  LDG.E R9, desc[UR6][R18.64+0x30] ;  /* 0x0000300612097981 */ /* 0x002ee2000c1e1900 */
[----:B------:R-:W-:-:S02]  /*07d0*/  UMOV UR4, 0x10 ;  /* 0x0000001000047882 */ /* 0x000fc40000000000 */
[----:B------:R-:W-:-:S04]  /*07e0*/  LEA R2, R2, UR4, 0x2 ;  /* 0x0000000402027c11 */ /* 0x000fc8000f8e10ff */
[C---:B------:R-:W-:Y:S02]  /*07f0*/  ISETP.EQ.AND P0, PT, R2.reuse, RZ, PT ;  /* 0x000000ff0200720c */ /* 0x040fe40003f02270 */
[C---:B------:R-:W-:Y:S02]  /*0800*/  ISETP.EQ.AND P6, PT, R2.reuse, 0x4, PT ;  /* 0x000000040200780c */ /* 0x040fe40003fc2270 */
[C---:B------:R-:W-:Y:S02]  /*0810*/  ISETP.EQ.AND P4, PT, R2.reuse, 0x8, PT ;  /* 0x000000080200780c */ /* 0x040fe40003f82270 */
[C---:B------:R-:W-:Y:S01]  /*0820*/  ISETP.EQ.AND P5, PT, R2.reuse, 0xc, PT ;  /* 0x0000000c0200780c */ /* 0x040fe20003fa2270 */
[----:B------:R-:W-:Y:S01]  /*0830*/  IMAD.SHL.U32 R5, R5, 0x4, RZ ;  /* 0x0000000405057824 */ /* 0x000fe200078e00ff */
[C---:B------:R-:W-:Y:S02]  /*0840*/  ISETP.EQ.AND P3, PT, R2.reuse, 0x10, PT ;  /* 0x000000100200780c */ /* 0x040fe40003f62270 */
[----:B------:R-:W-:-:S02]  /*0850*/  ISETP.EQ.AND P2, PT, R2, 0x14, PT ;  /* 0x000000140200780c */ /* 0x000fc40003f42270 */
[C---:B------:R-:W-:Y:S01]  /*0860*/  ISETP.EQ.AND P1, PT, R5.reuse, -0x20, PT ;  /* 0xffffffe00500780c */ /* 0x040fe20003f22270 */
[--C-:B0-----:R-:W-:Y:S02]  /*0870*/  @P0 IMAD.MOV.U32 R13, RZ, RZ, R1.reuse ;  /* 0x000000ffff0d0224 */ /* 0x101fe400078e0001 */
[----:B------:R-:W-:Y:S01]  /*0880*/  @P6 MOV R13, R1 ;  /* 0x00000001000d6202 */ /* 0x000fe20000000f00 */
[----:B------:R-:W-:Y:S01]  /*0890*/  @P0 IMAD.MOV.U32 R20, RZ, RZ, RZ ;  /* 0x000000ffff140224 */ /* 0x000fe200078e00ff */
[C---:B------:R-:W-:Y:S01]  /*08a0*/  ISETP.EQ.AND P0, PT, R2.reuse, 0x18, PT ;  /* 0x000000180200780c */ /* 0x040fe20003f02270 */
[----:B------:R-:W-:Y:S01]  /*08b0*/  @P6 IMAD.MOV.U32 R17, RZ, RZ, RZ ;  /* 0x000000ffff116224 */ /* 0x000fe200078e00ff */
[----:B------:R-:W-:Y:S01]  /*08c0*/  ISETP.EQ.AND P6, PT, R5, -0x1c, PT ;  /* 0xffffffe40500780c */ /* 0x000fe20003fc2270 */
[--C-:B------:R-:W-:Y:S02]  /*08d0*/  @P4 IMAD.MOV.U32 R13, RZ, RZ, R1.reuse ;  /* 0x000000ffff0d4224 */ /* 0x100fe400078e0001 */
[----:B------:R-:W-:Y:S01]  /*08e0*/  @P4 IMAD.MOV.U32 R16, RZ, RZ, RZ ;  /* 0x000000ffff104224 */ /* 0x000fe200078e00ff */
[C---:B------:R-:W-:Y:S01]  /*08f0*/  ISETP.EQ.AND P4, PT, R2.reuse, 0x1c, PT ;  /* 0x0000001c0200780c */ /* 0x040fe20003f82270 */
[----:B--2---:R-:W-:Y:S04]  /*0900*/  STG.E desc[UR6][R18.64+0x30], R35 ;  /* 0x0000302312007986 */ /* 0x004fe8000c101906 */
[----:B---3--:R0:W-:Y:S04]  /*0910*/  STG.E desc[UR6][R6.64], R9 ;  /* 0x0000000906007986 */ /* 0x0081e8000c101906 */
[----:B------:R-:W2:Y:S04]  /*0920*/  LDG.E R33, desc[UR6][R18.64] ;  /* 0x0000000612217981 */ /* 0x000ea8000c1e1900 */
[----:B------:R1:W5:Y:S04]  /*0930*/  LDG.E R32, desc[UR6][R18.64+0x14] ;  /* 0x0000140612207981 */ /* 0x000368000c1e1900 */
        /* <DEDUP_REMOVED lines=9> */
[----:B------:R1:W5:Y:S01]  /*09d0*/  LDG.E R21, desc[UR6][R18.64+0x4] ;  /* 0x0000040612157981 */ /* 0x000362000c1e1900 */
[----:B------:R-:W-:Y:S01]  /*09e0*/  @P5 IMAD.MOV.U32 R13, RZ, RZ, R1 ;  /* 0x000000ffff0d5224 */ /* 0x000fe200078e0001 */
[----:B------:R-:W-:Y:S01]  /*09f0*/  @P3 MOV R13, RZ ;  /* 0x000000ff000d3202 */ /* 0x000fe20000000f00 */
[----:B------:R-:W-:Y:S01]  /*0a00*/  @P5 IMAD.MOV.U32 R15, RZ, RZ, RZ ;  /* 0x000000ffff0f5224 */ /* 0x000fe200078e00ff */
[C---:B------:R-:W-:Y:S01]  /*0a10*/  ISETP.EQ.AND P5, PT, R2.reuse, 0x20, PT ;  /* 0x000000200200780c */ /* 0x040fe20003fa2270 */
[----:B------:R-:W-:Y:S01]  /*0a20*/  @P2 IMAD.MOV.U32 R13, RZ, RZ, 0x1 ;  /* 0x00000001ff0d2424 */ /* 0x000fe200078e00ff */
[----:B------:R-:W-:Y:S01]  /*0a30*/  UMOV UR4, URZ ;  /* 0x000000ff00047c82 */ /* 0x000fe20008000000 */
[----:B0-----:R-:W-:Y:S01]  /*0a40*/  @P1 IMAD.MOV.U32 R7, RZ, RZ, R20 ;  /* 0x000000ffff071224 */ /* 0x001fe200078e0014 */
[----:B------:R-:W-:Y:S01]  /*0a50*/  UMOV UR5, 0x37a16c26 ;  /* 0x37a16c2600057882 */ /* 0x000fe20000000000 */
[----:B------:R-:W-:Y:S01]  /*0a60*/  @P1 IMAD.MOV.U32 R20, RZ, RZ, RZ ;  /* 0x000000ffff141224 */ /* 0x000fe200078e00ff */
[C---:B------:R-:W-:Y:S01]  /*0a70*/  ISETP.EQ.AND P1, PT, R2.reuse, 0x24, PT ;  /* 0x000000240200780c */ /* 0x040fe20003f22270 */
[----:B------:R-:W-:Y:S01]  /*0a80*/  @P0 IMAD.MOV.U32 R13, RZ, RZ, 0x2 ;  /* 0x00000002ff0d0424 */ /* 0x000fe200078e00ff */
[----:B------:R-:W-:Y:S01]  /*0a90*/  BSSY.RECONVERGENT B2, `(.L_x_0) ;  /* 0x000007c000027945 */ /* 0x000fe20003800200 */
[----:B------:R-:W-:Y:S01]  /*0aa0*/  @P6 IMAD.MOV.U32 R7, RZ, RZ, R17 ;  /* 0x000000ffff076224 */ /* 0x000fe200078e0011 */
[----:B------:R-:W-:Y:S01]  /*0ab0*/  @P6 MOV R17, RZ ;  /* 0x000000ff00116202 */ /* 0x000fe20000000f00 */
[----:B------:R-:W-:Y:S01]  /*0ac0*/  @P4 IMAD.MOV.U32 R13, RZ, RZ, 0x3 ;  /* 0x00000003ff0d4424 */ /* 0x000fe200078e00ff */
[C---:B------:R-:W-:Y:S01]  /*0ad0*/  ISETP.EQ.AND P6, PT, R2.reuse, 0x28, PT ;  /* 0x000000280200780c */ /* 0x040fe20003fc2270 */
[----:B------:R-:W-:Y:S01]  /*0ae0*/  @P5 IMAD.MOV.U32 R13, RZ, RZ, RZ ;  /* 0x000000ffff0d5224 */ /* 0x000fe200078e00ff */
[----:B------:R-:W-:Y:S01]  /*0af0*/  ISETP.EQ.AND P5, PT, R2, 0x2c, PT ;  /* 0x0000002c0200780c */ /* 0x000fe20003fa2270 */
[----:B------:R-:W-:-:S02]  /*0b00*/  IMAD.MOV.U32 R14, RZ, RZ, 0x1 ;  /* 0x00000001ff0e7424 */ /* 0x000fc400078e00ff */
[----:B------:R-:W-:Y:S02]  /*0b10*/  IMAD.MOV.U32 R12, RZ, RZ, 0x2 ;  /* 0x00000002ff0c7424 */ /* 0x000fe400078e00ff */
[----:B------:R-:W-:Y:S01]  /*0b20*/  @P1 IMAD.MOV.U32 R13, RZ, RZ, 0x1 ;  /* 0x00000001ff0d1424 */ /* 0x000fe200078e00ff */
[----:B------:R-:W-:Y:S01]  /*0b30*/  @P1 MOV R14, RZ ;  /* 0x000000ff000e1202 */ /* 0x000fe20000000f00 */
[----:B------:R-:W-:Y:S01]  /*0b40*/  IMAD.MOV.U32 R11, RZ, RZ, 0x3 ;  /* 0x00000003ff0b7424 */ /* 0x000fe200078e00ff */
[----:B------:R-:W-:Y:S01]  /*0b50*/  ISETP.EQ.AND P1, PT, R5, -0x18, PT ;  /* 0xffffffe80500780c */ /* 0x000fe20003f22270 */
[----:B------:R-:W-:Y:S02]  /*0b60*/  IMAD.MOV.U32 R10, RZ, RZ, 0x1 ;  /* 0x00000001ff0a7424 */ /* 0x000fe400078e00ff */
[----:B------:R-:W-:Y:S02]  /*0b70*/  @P6 IMAD.MOV.U32 R13, RZ, RZ, 0x2 ;  /* 0x00000002ff0d6424 */ /* 0x000fe400078e00ff */
[----:B------:R-:W-:-:S02]  /*0b80*/  @P5 IMAD.MOV.U32 R13, RZ, RZ, 0x3 ;  /* 0x00000003ff0d5424 */ /* 0x000fc400078e00ff */
[----:B------:R-:W-:Y:S01]  /*0b90*/  @P3 IMAD.MOV.U32 R13, RZ, RZ, RZ ;  /* 0x000000ffff0d3224 */ /* 0x000fe200078e00ff */
[C---:B------:R-:W-:Y:S01]  /*0ba0*/  ISETP.EQ.AND P3, PT, R5.reuse, -0x14, PT ;  /* 0xffffffec0500780c */ /* 0x040fe20003f62270 */
[----:B------:R-:W-:Y:S01]  /*0bb0*/  @P6 IMAD.MOV.U32 R12, RZ, RZ, RZ ;  /* 0x000000ffff0c6224 */ /* 0x000fe200078e00ff */
[C---:B------:R-:W-:Y:S01]  /*0bc0*/  ISETP.EQ.AND P6, PT, R5.reuse, -0x10, PT ;  /* 0xfffffff00500780c */ /* 0x040fe20003fc2270 */
[----:B------:R-:W-:Y:S01]  /*0bd0*/  @P5 IMAD.MOV.U32 R11, RZ, RZ, RZ ;  /* 0x000000ffff0b5224 */ /* 0x000fe200078e00ff */
[C---:B------:R-:W-:Y:S01]  /*0be0*/  ISETP.EQ.AND P5, PT, R5.reuse, -0xc, PT ;  /* 0xfffffff40500780c */ /* 0x040fe20003fa2270 */
[----:B------:R-:W-:Y:S01]  /*0bf0*/  IMAD.MOV.U32 R9, RZ, RZ, 0x2 ;  /* 0x00000002ff097424 */ /* 0x000fe200078e00ff */
[----:B------:R-:W-:Y:S01]  /*0c00*/  @P1 MOV R7, R16 ;  /* 0x0000001000071202 */ /* 0x000fe20000000f00 */
[----:B------:R-:W-:Y:S01]  /*0c10*/  @P2 IMAD.MOV.U32 R10, RZ, RZ, RZ ;  /* 0x000000ffff0a2224 */ /* 0x000fe200078e00ff */
[C---:B------:R-:W-:Y:S01]  /*0c20*/  ISETP.EQ.AND P2, PT, R5.reuse, -0x8, PT ;  /* 0xfffffff80500780c */ /* 0x040fe20003f42270 */
[----:B------:R-:W-:Y:S01]  /*0c30*/  IMAD.MOV.U32 R8, RZ, RZ, 0x3 ;  /* 0x00000003ff087424 */ /* 0x000fe200078e00ff */
[----:B------:R-:W-:Y:S01]  /*0c40*/  @P4 MOV R8, RZ ;  /* 0x000000ff00084202 */ /* 0x000fe20000000f00 */
[----:B------:R-:W-:Y:S01]  /*0c50*/  @P0 IMAD.MOV.U32 R9, RZ, RZ, RZ ;  /* 0x000000ffff090224 */ /* 0x000fe200078e00ff */
[C---:B------:R-:W-:Y:S01]  /*0c60*/  ISETP.EQ.AND P0, PT, R5.reuse, -0x4, PT ;  /* 0xfffffffc0500780c */ /* 0x040fe20003f02270 */
[----:B------:R-:W-:Y:S01]  /*0c70*/  @P3 IMAD.MOV.U32 R7, RZ, RZ, R15 ;  /* 0x000000ffff073224 */ /* 0x000fe200078e000f */
[----:B------:R-:W-:Y:S01]  /*0c80*/  ISETP.EQ.AND P4, PT, R5, RZ, PT ;  /* 0x000000ff0500720c */ /* 0x000fe20003f82270 */
[----:B------:R-:W-:-:S02]  /*0c90*/  @P6 IMAD.MOV.U32 R7, RZ, RZ, R13 ;  /* 0x000000ffff076224 */ /* 0x000fc400078e000d */
[----:B------:R-:W-:Y:S02]  /*0ca0*/  @P5 IMAD.MOV.U32 R7, RZ, RZ, R10 ;  /* 0x000000ffff075224 */ /* 0x000fe400078e000a */
[----:B------:R-:W-:Y:S01]  /*0cb0*/  @P1 IMAD.MOV.U32 R16, RZ, RZ, RZ ;  /* 0x000000ffff101224 */ /* 0x000fe200078e00ff */
[C---:B------:R-:W-:Y:S01]  /*0cc0*/  ISETP.EQ.AND P1, PT, R5.reuse, 0x4, PT ;  /* 0x000000040500780c */ /* 0x040fe20003f22270 */
[----:B------:R-:W-:Y:S02]  /*0cd0*/  @P2 IMAD.MOV.U32 R7, RZ, RZ, R9 ;  /* 0x000000ffff072224 */ /* 0x000fe400078e0009 */
[----:B------:R-:W-:Y:S02]  /*0ce0*/  @P5 IMAD.MOV.U32 R10, RZ, RZ, RZ ;  /* 0x000000ffff0a5224 */ /* 0x000fe400078e00ff */
[----:B------:R-:W-:Y:S02]  /*0cf0*/  @P0 IMAD.MOV.U32 R7, RZ, RZ, R8 ;  /* 0x000000ffff070224 */ /* 0x000fe400078e0008 */
[----:B------:R-:W-:Y:S01]  /*0d00*/  @P4 MOV R7, UR4 ;  /* 0x0000000400074c02 */ /* 0x000fe20008000f00 */
[----:B------:R-:W-:Y:S01]  /*0d10*/  UMOV UR4, 0x2777579c ;  /* 0x2777579c00047882 */ /* 0x000fe20000000000 */
[----:B------:R-:W-:Y:S01]  /*0d20*/  @P3 IMAD.MOV.U32 R15, RZ, RZ, RZ ;  /* 0x000000ffff0f3224 */ /* 0x000fe200078e00ff */
[C---:B------:R-:W-:Y:S01]  /*0d30*/  ISETP.EQ.AND P3, PT, R5.reuse, 0x8, PT ;  /* 0x000000080500780c */ /* 0x040fe20003f62270 */
[----:B------:R-:W-:Y:S01]  /*0d40*/  @P6 IMAD.MOV.U32 R13, RZ, RZ, RZ ;  /* 0x000000ffff0d6224 */ /* 0x000fe200078e00ff */
[----:B------:R-:W-:Y:S01]  /*0d50*/  ISETP.EQ.AND P6, PT, R5, 0xc, PT ;  /* 0x0000000c0500780c */ /* 0x000fe20003fc2270 */
[----:B------:R-:W-:Y:S01]  /*0d60*/  @P1 IMAD.MOV.U32 R7, RZ, RZ, R14 ;  /* 0x000000ffff071224 */ /* 0x000fe200078e000e */
[----:B------:R-:W-:Y:S01]  /*0d70*/  @P1 MOV R14, RZ ;  /* 0x000000ff000e1202 */ /* 0x000fe20000000f00 */
[----:B------:R-:W-:-:S02]  /*0d80*/  @P2 IMAD.MOV.U32 R9, RZ, RZ, RZ ;  /* 0x000000ffff092224 */ /* 0x000fc400078e00ff */
[----:B------:R-:W-:-:S06]  /*0d90*/  @P0 IMAD.MOV.U32 R8, RZ, RZ, RZ ;  /* 0x000000ffff080224 */ /* 0x000fcc00078e00ff */
[----:B------:R-:W-:Y:S02]  /*0da0*/  @P3 IMAD.MOV.U32 R7, RZ, RZ, R12 ;  /* 0x000000ffff073224 */ /* 0x000fe400078e000c */
[----:B------:R-:W-:Y:S02]  /*0db0*/  @P6 IMAD.MOV.U32 R7, RZ, RZ, R11 ;  /* 0x000000ffff076224 */ /* 0x000fe400078e000b */
[----:B------:R-:W-:Y:S02]  /*0dc0*/  @P3 IMAD.MOV.U32 R12, RZ, RZ, RZ ;  /* 0x000000ffff0c3224 */ /* 0x000fe400078e00ff */
[----:B------:R-:W-:Y:S02]  /*0dd0*/  @P6 IMAD.MOV.U32 R11, RZ, RZ, RZ ;  /* 0x000000ffff0b6224 */ /* 0x000fe400078e00ff */
[----:B------:R-:W-:Y:S01]  /*0de0*/  @P4 IMAD.MOV.U32 R7, RZ, RZ, RZ ;  /* 0x000000ffff074224 */ /* 0x000fe200078e00ff */
[----:B--2---:R-:W0:Y:S02]  /*0df0*/  F2F.F64.F32 R2, |R33| ;  /* 0x4000002100027310 */ /* 0x004e240000201800 */
[----:B0-----:R-:W-:-:S14]  /*0e00*/  DSETP.GT.AND P5, PT, R2, UR4, PT ;  /* 0x0000000402007e2a */ /* 0x001fdc000bfa4000 */
[----:B-1----:R-:W-:Y:S05]  /*0e10*/  @!P5 BRA `(.L_x_1) ;  /* 0x00000004000cd947 */ /* 0x002fea0003800000 */
[----:B------:R-:W0:Y:S01]  /*0e20*/  MUFU.RCP R2, R33 ;  /* 0x0000002100027308 */ /* 0x000e220000001000 */
[----:B------:R-:W-:Y:S07]  /*0e30*/  BSSY.RECONVERGENT B3, `(.L_x_2) ;  /* 0x000000c000037945 */ /* 0x000fee0003800200 */
[----:B-----5:R-:W1:Y:S01]  /*0e40*/  FCHK P0, R0, R33 ;  /* 0x0000002100007302 */ /* 0x020e620000000000 */
[----:B0-----:R-:W-:-:S04]  /*0e50*/  FFMA R3, -R33, R2, 1 ;  /* 0x3f80000021037423 */ /* 0x001fc80000000102 */
[----:B------:R-:W-:-:S04]  /*0e60*/  FFMA R3, R2, R3, R2 ;  /* 0x0000000302037223 */ /* 0x000fc80000000002 */
[----:B------:R-:W-:-:S04]  /*0e70*/  FFMA R2, R0, R3, RZ ;  /* 0x0000000300027223 */ /* 0x000fc800000000ff */
[----:B------:R-:W-:-:S04]  /*0e80*/  FFMA R4, -R33, R2, R0 ;  /* 0x0000000221047223 */ /* 0x000fc80000000100 */
[----:B------:R-:W-:Y:S01]  /*0e90*/  FFMA R2, R3, R4, R2 ;  /* 0x0000000403027223 */ /* 0x000fe20000000002 */
[----:B-1----:R-:W-:Y:S06]  /*0ea0*/  @!P0 BRA `(.L_x_3) ;  /* 0x0000000000108947 */ /* 0x002fec0003800000 */
[----:B------:R-:W-:Y:S01]  /*0eb0*/  IMAD.MOV.U32 R3, RZ, RZ, R0 ;  /* 0x000000ffff037224 */ /* 0x000fe200078e0000 */
[----:B------:R-:W-:Y:S01]  /*0ec0*/  MOV R34, 0xef0 ;  /* 0x00000ef000227802 */ /* 0x000fe20000000f00 */
[----:B------:R-:W-:-:S07]  /*0ed0*/  IMAD.MOV.U32 R2, RZ, RZ, R33 ;  /* 0x000000ffff027224 */ /* 0x000fce00078e0021 */
[----:B------:R-:W-:Y:S05]  /*0ee0*/  CALL.REL.NOINC `($__internal_0_$__cuda_sm3x_div_rn_noftz_f32_slowpath) ;  /* 0x0000003400b87944 */ /* 0x000fea0003c00000 */
.L_x_3:
[----:B------:R-:W-:Y:S05]  /*0ef0*/  BSYNC.RECONVERGENT B3 ;  /* 0x0000000000037941 */ /* 0x000fea0003800200 */
.L_x_2:
[----:B------:R-:W2:Y:S04]  /*0f00*/  LDG.E R6, desc[UR6][R18.64+0x8] ;  /* 0x0000080612067981 */ /* 0x000ea8000c1e1900 */
[----:B------:R-:W3:Y:S04]  /*0f10*/  LDG.E R5, desc[UR6][R18.64+0xc] ;  /* 0x00000c0612057981 */ /* 0x000ee8000c1e1900 */
[----:B------:R-:W4:Y:S01]  /*0f20*/  LDG.E R3, desc[UR6][R18.64+0x20] ;  /* 0x0000200612037981 */ /* 0x000f22000c1e1900 */
[----:B------:R-:W0:Y:S01]  /*0f30*/  MUFU.RCP R0, R33 ;  /* 0x0000002100007308 */ /* 0x000e220000001000 */
[----:B------:R-:W-:Y:S01]  /*0f40*/  FFMA R32, R21, -R2, R32 ;  /* 0x8000000215207223 */ /* 0x000fe20000000020 */
[----:B------:R-:W-:Y:S01]  /*0f50*/  BSSY.RECONVERGENT B3, `(.L_x_4) ;  /* 0x0000013000037945 */ /* 0x000fe20003800200 */
[----:B------:R1:W-:Y:S04]  /*0f60*/  STG.E desc[UR6][R18.64+0x10], R2 ;  /* 0x0000100212007986 */ /* 0x0003e8000c101906 */
[----:B------:R1:W-:Y:S01]  /*0f70*/  STG.E desc[UR6][R18.64+0x14], R32 ;  /* 0x0000142012007986 */ /* 0x0003e2000c101906 */
[----:B0-----:R-:W-:-:S04]  /*0f80*/  FFMA R31, -R33, R0, 1 ;  /* 0x3f800000211f7423 */ /* 0x001fc80000000100 */
[----:B------:R-:W-:Y:S01]  /*0f90*/  FFMA R0, R0, R31, R0 ;  /* 0x0000001f00007223 */ /* 0x000fe20000000000 */
[-C--:B--2---:R-:W-:Y:S01]  /*0fa0*/  FFMA R27, R6, -R2.reuse, R27 ;  /* 0x80000002061b7223 */ /* 0x084fe2000000001b */
[----:B---3--:R-:W-:-:S04]  /*0fb0*/  FFMA R30, R5, -R2, R30 ;  /* 0x80000002051e7223 */ /* 0x008fc8000000001e */
[----:B------:R1:W-:Y:S01]  /*0fc0*/  STG.E desc[UR6][R18.64+0x18], R27 ;  /* 0x0000181b12007986 */ /* 0x0003e2000c101906 */
[----:B----4-:R-:W0:Y:S03]  /*0fd0*/  FCHK P0, R3, R33 ;  /* 0x0000002103007302 */ /* 0x010e260000000000 */
[----:B------:R1:W-:Y:S01]  /*0fe0*/  STG.E desc[UR6][R18.64+0x1c], R30 ;  /* 0x00001c1e12007986 */ /* 0x0003e2000c101906 */
[----:B------:R-:W-:-:S04]  /*0ff0*/  FFMA R4, R0, R3, RZ ;  /* 0x0000000300047223 */ /* 0x000fc800000000ff */
[----:B------:R-:W-:-:S04]  /*1000*/  FFMA R31, -R33, R4, R3 ;  /* 0x00000004211f7223 */ /* 0x000fc80000000103 */
[----:B------:R-:W-:Y:S01]  /*1010*/  FFMA R31, R0, R31, R4 ;  /* 0x0000001f001f7223 */ /* 0x000fe20000000004 */
[----:B------:R-:W-:Y:S01]  /*1020*/  IMAD.MOV.U32 R0, RZ, RZ, R2 ;  /* 0x000000ffff007224 */ /* 0x000fe200078e0002 */
[----:B01----:R-:W-:Y:S06]  /*1030*/  @!P0 BRA `(.L_x_5) ;  /* 0x0000000000108947 */ /* 0x003fec0003800000 */
[----:B------:R-:W-:Y:S02]  /*1040*/  MOV R2, R33 ;  /* 0x0000002100027202 */ /* 0x000fe40000000f00 */
[----:B------:R-:W-:-:S07]  /*1050*/  MOV R34, 0x1070 ;  /* 0x0000107000227802 */ /* 0x000fce0000000f00 */
[----:B------:R-:W-:Y:S05]  /*1060*/  CALL.REL.NOINC `($__internal_0_$__cuda_sm3x_div_rn_noftz_f32_slowpath) ;  /* 0x0000003400587944 */ /* 0x000fea0003c00000 */
[----:B------:R-:W-:-:S07]  /*1070*/  IMAD.MOV.U32 R31, RZ, RZ, R2 ;  /* 0x000000ffff1f7224 */ /* 0x000fce00078e0002 */
.L_x_5:
[----:B------:R-:W-:Y:S05]  /*1080*/  BSYNC.RECONVERGENT B3 ;  /* 0x0000000000037941 */ /* 0x000fea0003800200 */
.L_x_4:
[----:B------:R-:W2:Y:S01]  /*1090*/  LDG.E R3, desc[UR6][R18.64+0x30] ;  /* 0x0000300612037981 */ /* 0x000ea2000c1e1900 */
[----:B------:R-:W0:Y:S01]  /*10a0*/  MUFU.RCP R2, R33 ;  /* 0x0000002100027308 */ /* 0x000e220000001000 */
[-C--:B------:R-:W-:Y:S01]  /*10b0*/  FFMA R28, R21, -R31.reuse, R28 ;  /* 0x8000001f151c7223 */ /* 0x080fe2000000001c */
[-C--:B------:R-:W-:Y:S01]  /*10c0*/  FFMA R25, R6, -R31.reuse, R25 ;  /* 0x8000001f06197223 */ /* 0x080fe20000000019 */
[----:B------:R-:W-:Y:S01]  /*10d0*/  FFMA R26, R5, -R31, R26 ;  /* 0x8000001f051a7223 */ /* 0x000fe2000000001a */
[----:B------:R1:W-:Y:S01]  /*10e0*/  STG.E desc[UR6][R18.64+0x20], R31 ;  /* 0x0000201f12007986 */ /* 0x0003e2000c101906 */
[----:B------:R-:W-:Y:S03]  /*10f0*/  BSSY.RECONVERGENT B3, `(.L_x_6) ;  /* 0x000000e000037945 */ /* 0x000fe60003800200 */
[----:B------:R1:W-:Y:S04]  /*1100*/  STG.E desc[UR6][R18.64+0x24], R28 ;  /* 0x0000241c12007986 */ /* 0x0003e8000c101906 */
[----:B------:R1:W-:Y:S04]  /*1110*/  STG.E desc[UR6][R18.64+0x28], R25 ;  /* 0x0000281912007986 */ /* 0x0003e8000c101906 */
[----:B------:R1:W-:Y:S01]  /*1120*/  STG.E desc[UR6][R18.64+0x2c], R26 ;  /* 0x00002c1a12007986 */ /* 0x0003e2000c101906 */
[----:B0-----:R-:W-:-:S04]  /*1130*/  FFMA R35, -R33, R2, 1 ;  /* 0x3f80000021237423 */ /* 0x001fc80000000102 */
[----:B------:R-:W-:Y:S01]  /*1140*/  FFMA R2, R2, R35, R2 ;  /* 0x0000002302027223 */ /* 0x000fe20000000002 */
[----:B--2---:R-:W0:Y:S03]  /*1150*/  FCHK P0, R3, R33 ;  /* 0x0000002103007302 */ /* 0x004e260000000000 */
[----:B------:R-:W-:-:S04]  /*1160*/  FFMA R4, R2, R3, RZ ;  /* 0x0000000302047223 */ /* 0x000fc800000000ff */
[----:B------:R-:W-:-:S04]  /*1170*/  FFMA R35, -R33, R4, R3 ;  /* 0x0000000421237223 */ /* 0x000fc80000000103 */
[----:B------:R-:W-:Y:S01]  /*1180*/  FFMA R2, R2, R35, R4 ;  /* 0x0000002302027223 */ /* 0x000fe20000000004 */
[----:B01----:R-:W-:Y:S06]  /*1190*/  @!P0 BRA `(.L_x_7) ;  /* 0x00000000000c8947 */ /* 0x003fec0003800000 */
[----:B------:R-:W-:Y:S01]  /*11a0*/  IMAD.MOV.U32 R2, RZ, RZ, R33 ;  /* 0x000000ffff027224 */ /* 0x000fe200078e0021 */
[----:B------:R-:W-:-:S07]  /*11b0*/  MOV R34, 0x11d0 ;  /* 0x000011d000227802 */ /* 0x000fce0000000f00 */
[----:B------:R-:W-:Y:S05]  /*11c0*/  CALL.REL.NOINC `($__internal_0_$__cuda_sm3x_div_rn_noftz_f32_slowpath) ;  /* 0x0000003400007944 */ /* 0x000fea0003c00000 */
.L_x_7:
[----:B------:R-:W-:Y:S05]  /*11d0*/  BSYNC.RECONVERGENT B3 ;  /* 0x0000000000037941 */ /* 0x000fea0003800200 */
.L_x_6:
[-C--:B------:R-:W-:Y:S01]  /*11e0*/  FFMA R24, R21, -R2.reuse, R24 ;  /* 0x8000000215187223 */ /* 0x080fe20000000018 */
[-C--:B------:R-:W-:Y:S01]  /*11f0*/  FFMA R23, R6, -R2.reuse, R23 ;  /* 0x8000000206177223 */ /* 0x080fe20000000017 */
[----:B------:R-:W-:Y:S01]  /*1200*/  FFMA R22, R5, -R2, R22 ;  /* 0x8000000205167223 */ /* 0x000fe20000000016 */
[----:B------:R0:W-:Y:S04]  /*1210*/  STG.E desc[UR6][R18.64+0x30], R2 ;  /* 0x0000300212007986 */ /* 0x0001e8000c101906 */
[----:B------:R0:W-:Y:S04]  /*1220*/  STG.E desc[UR6][R18.64+0x34], R24 ;  /* 0x0000341812007986 */ /* 0x0001e8000c101906 */
[----:B------:R0:W-:Y:S04]  /*1230*/  STG.E desc[UR6][R18.64+0x38], R23 ;  /* 0x0000381712007986 */ /* 0x0001e8000c101906 */
[----:B------:R0:W-:Y:S02]  /*1240*/  STG.E desc[UR6][R18.64+0x3c], R22 ;  /* 0x00003c1612007986 */ /* 0x0001e4000c101906 */
.L_x_1:
[----:B------:R-:W-:Y:S05]  /*1250*/  BSYNC.RECONVERGENT B2 ;  /* 0x0000000000027941 */ /* 0x000fea0003800200 */
.L_x_0:
[----:B0----5:R-:W-:Y:S01]  /*1260*/  FMNMX R2, RZ, |R32|, !PT ;  /* 0x40000020ff027209 */ /* 0x021fe20007800000 */
[----:B------:R-:W-:Y:S01]  /*1270*/  IMAD.MOV.U32 R4, RZ, RZ, 0x1 ;  /* 0x00000001ff047424 */ /* 0x000fe200078e00ff */
[----:B------:R-:W-:Y:S02]  /*1280*/  FSETP.GT.AND P1, PT, |R32|, RZ, PT ;  /* 0x000000ff2000720b */ /* 0x000fe40003f24200 */
[CC--:B------:R-:W-:Y:S02]  /*1290*/  FSETP.GT.AND P6, PT, |R27|.reuse, R2.reuse, PT ;  /* 0x000000021b00720b */ /* 0x0c0fe40003fc4200 */
[----:B------:R-:W-:Y:S02]  /*12a0*/  SEL R4, R4, 0xffffffff, P1 ;  /* 0xffffffff04047807 */ /* 0x000fe40000800000 */
[----:B------:R-:W-:-:S04]  /*12b0*/  FSEL R3, |R27|, R2, P6 ;  /* 0x000000021b037208 */ /* 0x000fc80003000200 */
[----:B------:R-:W-:-:S04]  /*12c0*/  FSETP.GT.AND P0, PT, |R30|, R3, PT ;  /* 0x000000031e00720b */ /* 0x000fc80003f04200 */
[----:B------:R-:W-:-:S04]  /*12d0*/  FSEL R3, |R30|, R3, P0 ;  /* 0x000000031e037208 */ /* 0x000fc80000000200 */
[----:B------:R-:W-:-:S04]  /*12e0*/  FSETP.GT.AND P4, PT, |R28|, R3, PT ;  /* 0x000000031c00720b */ /* 0x000fc80003f84200 */
[----:B------:R-:W-:-:S04]  /*12f0*/  FSEL R2, |R28|, R3, P4 ;  /* 0x000000031c027208 */ /* 0x000fc80002000200 */
[----:B------:R-:W-:-:S04]  /*1300*/  FSETP.GT.AND P3, PT, |R25|, R2, PT ;  /* 0x000000021900720b */ /* 0x000fc80003f64200 */
[----:B------:R-:W-:Y:S02]  /*1310*/  FSEL R25, |R25|, R2, P3 ;  /* 0x0000000219197208 */ /* 0x000fe40001800200 */
[----:B------:R-:W-:Y:S02]  /*1320*/  SEL R2, R4, 0x1, !P0 ;  /* 0x0000000104027807 */ /* 0x000fe40004000000 */
[-C--:B------:R-:W-:Y:S02]  /*1330*/  FSETP.GT.AND P2, PT, |R26|, R25.reuse, PT ;  /* 0x000000191a00720b */ /* 0x080fe40003f44200 */
[----:B------:R-:W-:Y:S02]  /*1340*/  SEL R4, R4, 0x2, !P6 ;  /* 0x0000000204047807 */ /* 0x000fe40007000000 */
[----:B------:R-:W-:Y:S02]  /*1350*/  FSEL R25, |R26|, R25, P2 ;  /* 0x000000191a197208 */ /* 0x000fe40001000200 */
[----:B------:R-:W-:-:S02]  /*1360*/  SEL R2, R2, 0x1, !P6 ;  /* 0x0000000102027807 */ /* 0x000fc40007000000 */
[----:B------:R-:W-:Y:S02]  /*1370*/  FSETP.GT.AND P1, PT, |R24|, R25, PT ;  /* 0x000000191800720b */ /* 0x000fe40003f24200 */
[----:B------:R-:W-:Y:S02]  /*1380*/  FSETP.GT.OR P5, PT, |R28|, R3, P3 ;  /* 0x000000031c00720b */ /* 0x000fe40001fa4600 */
[----:B------:R-:W-:Y:S02]  /*1390*/  FSEL R24, |R24|, R25, P1 ;  /* 0x0000001918187208 */ /* 0x000fe40000800200 */
[----:B------:R-:W-:Y:S02]  /*13a0*/  SEL R2, R2, 0x2, !P5 ;  /* 0x0000000202027807 */ /* 0x000fe40006800000 */
[----:B------:R-:W-:Y:S02]  /*13b0*/  FSETP.GT.AND P6, PT, |R23|, R24, PT ;  /* 0x000000181700720b */ /* 0x000fe40003fc4200 */
[----:B------:R-:W-:-:S02]  /*13c0*/  SEL R2, R2, 0x2, !P2 ;  /* 0x0000000202027807 */ /* 0x000fc40005000000 */
[----:B------:R-:W-:-:S04]  /*13d0*/  FSEL R23, |R23|, R24, P6 ;  /* 0x0000001817177208 */ /* 0x000fc80003000200 */
[----:B------:R-:W-:-:S04]  /*13e0*/  FSETP.GT.AND P5, PT, |R22|, R23, PT ;  /* 0x000000171600720b */ /* 0x000fc80003fa4200 */
[----:B------:R-:W-:-:S04]  /*13f0*/  SEL R2, R2, 0x3, !P5 ;  /* 0x0000000302027807 */ /* 0x000fc80006800000 */
[----:B------:R-:W-:-:S04]  /*1400*/  SEL R2, R2, 0x3, !P6 ;  /* 0x0000000302027807 */ /* 0x000fc80007000000 */
[----:B------:R-:W-:-:S05]  /*1410*/  SEL R6, R2, 0x3, !P1 ;  /* 0x0000000302067807 */ /* 0x000fca0004800000 */
[----:B------:R-:W-:-:S04]  /*1420*/  IMAD.SHL.U32 R3, R6, 0x4, RZ ;  /* 0x0000000406037824 */ /* 0x000fc800078e00ff */
[----:B------:R-:W-:-:S05]  /*1430*/  IMAD.WIDE R2, R3, 0x4, R18 ;  /* 0x0000000403027825 */ /* 0x000fca00078e0212 */
[----:B------:R-:W2:Y:S04]  /*1440*/  LDG.E R5, desc[UR6][R2.64] ;  /* 0x0000000602057981 */ /* 0x000ea8000c1e1900 */
[----:B--2---:R0:W-:Y:S04]  /*1450*/  STG.E desc[UR6][R18.64+0x10], R5 ;  /* 0x0000100512007986 */ /* 0x0041e8000c101906 */
[----:B------:R-:W2:Y:S04]  /*1460*/  LDG.E R23, desc[UR6][R2.64+0x4] ;  /* 0x0000040602177981 */ /* 0x000ea8000c1e1900 */
[----:B------:R-:W-:Y:S04]  /*1470*/  STG.E desc[UR6][R2.64], R0 ;  /* 0x0000000002007986 */ /* 0x000fe8000c101906 */
[----:B--2---:R-:W-:Y:S04]  /*1480*/  STG.E desc[UR6][R18.64+0x14], R23 ;  /* 0x0000141712007986 */ /* 0x004fe8000c101906 */
[----:B------:R-:W2:Y:S04]  /*1490*/  LDG.E R25, desc[UR6][R2.64+0x8] ;  /* 0x0000080602197981 */ /* 0x000ea8000c1e1900 */
[----:B------:R-:W-:Y:S01]  /*14a0*/  STG.E desc[UR6][R2.64+0x4], R32 ;  /* 0x0000042002007986 */ /* 0x000fe2000c101906 */
[----:B------:R-:W-:-:S04]  /*14b0*/  SEL R4, R4, 0x3, !P0 ;  /* 0x0000000304047807 */ /* 0x000fc80004000000 */
[----:B------:R-:W-:-:S04]  /*14c0*/  SEL R4, R4, 0x1, !P4 ;  /* 0x0000000104047807 */ /* 0x000fc80006000000 */
[----:B------:R-:W-:-:S04]  /*14d0*/  SEL R4, R4, 0x2, !P3 ;  /* 0x0000000204047807 */ /* 0x000fc80005800000 */
[----:B------:R-:W-:Y:S01]  /*14e0*/  SEL R4, R4, 0x3, !P2 ;  /* 0x0000000304047807 */ /* 0x000fe20005000000 */
[----:B--2---:R1:W-:Y:S04]  /*14f0*/  STG.E desc[UR6][R18.64+0x18], R25 ;  /* 0x0000181912007986 */ /* 0x0043e8000c101906 */
[----:B------:R-:W2:Y:S01]  /*1500*/  LDG.E R35, desc[UR6][R2.64+0xc] ;  /* 0x00000c0602237981 */ /* 0x000ea2000c1e1900 */
[----:B------:R-:W-:-:S03]  /*1510*/  SEL R4, R4, 0x1, !P1 ;  /* 0x0000000104047807 */ /* 0x000fc60004800000 */
[----:B------:R-:W-:Y:S01]  /*1520*/  STG.E desc[UR6][R2.64+0x8], R27 ;  /* 0x0000081b02007986 */ /* 0x000fe2000c101906 */
[----:B------:R-:W-:-:S04]  /*1530*/  SEL R4, R4, 0x2, !P6 ;  /* 0x0000000204047807 */ /* 0x000fc80007000000 */
[----:B------:R-:W-:-:S05]  /*1540*/  SEL R31, R4, 0x3, !P5 ;  /* 0x00000003041f7807 */ /* 0x000fca0006800000 */
[C---:B0-----:R-:W-:Y:S01]  /*1550*/  IMAD.WIDE R4, R31.reuse, 0x4, R18 ;  /* 0x000000041f047825 */ /* 0x041fe200078e0212 */
[----:B--2---:R0:W-:Y:S04]  /*1560*/  STG.E desc[UR6][R18.64+0x1c], R35 ;  /* 0x00001c2312007986 */ /* 0x0041e8000c101906 */
[----:B------:R2:W-:Y:S04]  /*1570*/  STG.E desc[UR6][R2.64+0xc], R30 ;  /* 0x00000c1e02007986 */ /* 0x0005e8000c101906 */
[----:B-1----:R-:W3:Y:S01]  /*1580*/  LDG.E R25, desc[UR6][R4.64] ;  /* 0x0000000604197981 */ /* 0x002ee2000c1e1900 */
[----:B------:R-:W-:-:S04]  /*1590*/  VIADD R23, R31, 0x4 ;  /* 0x000000041f177836 */ /* 0x000fc80000000000 */
[----:B------:R-:W-:Y:S01]  /*15a0*/  IMAD.WIDE.U32 R22, R23, 0x4, R18 ;  /* 0x0000000417167825 */ /* 0x000fe200078e0012 */
[----:B---3--:R-:W-:Y:S04]  /*15b0*/  STG.E desc[UR6][R18.64+0x4], R25 ;  /* 0x0000041912007986 */ /* 0x008fe8000c101906 */
[----:B------:R1:W-:Y:S04]  /*15c0*/  STG.E desc[UR6][R4.64], R21 ;  /* 0x0000001504007986 */ /* 0x0003e8000c101906 */
[----:B------:R-:W3:Y:S04]  /*15d0*/  LDG.E R0, desc[UR6][R22.64] ;  /* 0x0000000616007981 */ /* 0x000ee8000c1e1900 */
[----:B------:R-:W4:Y:S01]  /*15e0*/  LDG.E R37, desc[UR6][R18.64+0x14] ;  /* 0x0000140612257981 */ /* 0x000f22000c1e1900 */
[----:B------:R-:W-:-:S04]  /*15f0*/  VIADD R33, R31, 0x8 ;  /* 0x000000081f217836 */ /* 0x000fc80000000000 */
[----:B------:R-:W-:Y:S01]  /*1600*/  IMAD.WIDE.U32 R32, R33, 0x4, R18 ;  /* 0x0000000421207825 */ /* 0x000fe200078e0012 */
[----:B---3--:R3:W-:Y:S04]  /*1610*/  STG.E desc[UR6][R18.64+0x14], R0 ;  /* 0x0000140012007986 */ /* 0x0087e8000c101906 */
[----:B----4-:R4:W-:Y:S04]  /*1620*/  STG.E desc[UR6][R22.64], R37 ;  /* 0x0000002516007986 */ /* 0x0109e8000c101906 */
[----:B------:R-:W3:Y:S04]  /*1630*/  LDG.E R24, desc[UR6][R32.64] ;  /* 0x0000000620187981 */ /* 0x000ee8000c1e1900 */
[----:B0-----:R-:W4:Y:S01]  /*1640*/  LDG.E R35, desc[UR6][R18.64+0x24] ;  /* 0x0000240612237981 */ /* 0x001f22000c1e1900 */
[----:B--2---:R-:W-:-:S05]  /*1650*/  IADD3 R3, PT, PT, R31, 0xc, RZ ;  /* 0x0000000c1f037810 */ /* 0x004fca0007ffe0ff */
[----:B------:R-:W-:Y:S01]  /*1660*/  IMAD.WIDE.U32 R2, R3, 0x4, R18 ;  /* 0x0000000403027825 */ /* 0x000fe200078e0012 */
[----:B---3--:R-:W-:Y:S04]  /*1670*/  STG.E desc[UR6][R18.64+0x24], R24 ;  /* 0x0000241812007986 */ /* 0x008fe8000c101906 */
[----:B----4-:R-:W-:Y:S04]  /*1680*/  STG.E desc[UR6][R32.64], R35 ;  /* 0x0000002320007986 */ /* 0x010fe8000c101906 */
[----:B------:R-:W2:Y:S04]  /*1690*/  LDG.E R26, desc[UR6][R2.64] ;  /* 0x00000006021a7981 */ /* 0x000ea8000c1e1900 */
[----:B-1----:R-:W3:Y:S01]  /*16a0*/  LDG.E R4, desc[UR6][R18.64+0x34] ;  /* 0x0000340612047981 */ /* 0x002ee2000c1e1900 */
[----:B------:R-:W-:-:S02]  /*16b0*/  UMOV UR4, 0x10 ;  /* 0x0000001000047882 */ /* 0x000fc40000000000 */
[----:B------:R-:W-:-:S04]  /*16c0*/  LEA R6, R6, UR4, 0x2 ;  /* 0x0000000406067c11 */ /* 0x000fc8000f8e10ff */
[C---:B------:R-:W-:Y:S02]  /*16d0*/  ISETP.EQ.AND P3, PT, R6.reuse, RZ, PT ;  /* 0x000000ff0600720c */ /* 0x040fe40003f62270 */
[C---:B------:R-:W-:Y:S02]  /*16e0*/  ISETP.EQ.AND P1, PT, R6.reuse, 0x4, PT ;  /* 0x000000040600780c */ /* 0x040fe40003f22270 */
[C---:B------:R-:W-:Y:S02]  /*16f0*/  ISETP.EQ.AND P6, PT, R6.reuse, 0x8, PT ;  /* 0x000000080600780c */ /* 0x040fe40003fc2270 */
[C---:B------:R-:W-:Y:S02]  /*1700*/  ISETP.EQ.AND P5, PT, R6.reuse, 0xc, PT ;  /* 0x0000000c0600780c */ /* 0x040fe40003fa2270 */
[C---:B------:R-:W-:Y:S02]  /*1710*/  ISETP.EQ.AND P2, PT, R6.reuse, 0x10, PT ;  /* 0x000000100600780c */ /* 0x040fe40003f42270 */
[----:B------:R-:W-:-:S02]  /*1720*/  ISETP.EQ.AND P0, PT, R6, 0x14, PT ;  /* 0x000000140600780c */ /* 0x000fc40003f02270 */
[C---:B------:R-:W-:Y:S01]  /*1730*/  ISETP.EQ.AND P4, PT, R6.reuse, 0x18, PT ;  /* 0x000000180600780c */ /* 0x040fe20003f82270 */
[----:B------:R-:W-:Y:S01]  /*1740*/  @P3 IMAD.MOV.U32 R0, RZ, RZ, R20 ;  /* 0x000000ffff003224 */ /* 0x000fe200078e0014 */
[----:B--2---:R-:W-:Y:S04]  /*1750*/  STG.E desc[UR6][R18.64+0x34], R26 ;  /* 0x0000341a12007986 */ /* 0x004fe8000c101906 */
[----:B---3--:R0:W-:Y:S04]  /*1760*/  STG.E desc[UR6][R2.64], R4 ;  /* 0x0000000402007986 */ /* 0x0081e8000c101906 */
[----:B------:R-:W0:Y:S04]  /*1770*/  LDG.E R22, desc[UR6][R18.64+0x14] ;  /* 0x0000140612167981 */ /* 0x000e28000c1e1900 */
[----:B------:R1:W5:Y:S04]  /*1780*/  LDG.E R27, desc[UR6][R18.64+0x28] ;  /* 0x00002806121b7981 */ /* 0x000368000c1e1900 */
[----:B------:R1:W5:Y:S04]  /*1790*/  LDG.E R25, desc[UR6][R18.64+0x2c] ;  /* 0x00002c0612197981 */ /* 0x000368000c1e1900 */
[----:B------:R1:W5:Y:S04]  /*17a0*/  LDG.E R23, desc[UR6][R18.64+0x38] ;  /* 0x0000380612177981 */ /* 0x000368000c1e1900 */
[----:B------:R1:W5:Y:S04]  /*17b0*/  LDG.E R21, desc[UR6][R18.64+0x3c] ;  /* 0x00003c0612157981 */ /* 0x000368000c1e1900 */
[----:B------:R1:W5:Y:S01]  /*17c0*/  LDG.E R5, desc[UR6][R18.64+0x24] ;  /* 0x0000240612057981 */ /* 0x000362000c1e1900 */
[----:B------:R-:W-:Y:S01]  /*17d0*/  @P1 IMAD.MOV.U32 R0, RZ, RZ, R17 ;  /* 0x000000ffff001224 */ /* 0x000fe200078e0011 */
[----:B------:R-:W-:Y:S01]  /*17e0*/  @P1 MOV R17, R10 ;  /* 0x0000000a00111202 */ /* 0x000fe20000000f00 */
[----:B------:R-:W-:Y:S01]  /*17f0*/  @P3 IMAD.MOV.U32 R20, RZ, RZ, R10 ;  /* 0x000000ffff143224 */ /* 0x000fe200078e000a */
[C---:B------:R-:W-:Y:S01]  /*1800*/  ISETP.EQ.AND P3, PT, R6.reuse, 0x1c, PT ;  /* 0x0000001c0600780c */ /* 0x040fe20003f62270 */
[----:B------:R-:W-:Y:S01]  /*1810*/  @P6 IMAD.MOV.U32 R0, RZ, RZ, R16 ;  /* 0x000000ffff006224 */ /* 0x000fe200078e0010 */
[C---:B------:R-:W-:Y:S01]  /*1820*/  ISETP.EQ.AND P1, PT, R6.reuse, 0x20, PT ;  /* 0x000000200600780c */ /* 0x040fe20003f22270 */
[----:B------:R-:W-:Y:S01]  /*1830*/  @P5 IMAD.MOV.U32 R0, RZ, RZ, R15 ;  /* 0x000000ffff005224 */ /* 0x000fe200078e000f */
[----:B------:R-:W-:Y:S01]  /*1840*/  UMOV UR4, 0x2777579c ;  /* 0x2777579c00047882 */ /* 0x000fe20000000000 */
[--C-:B------:R-:W-:Y:S01]  /*1850*/  @P6 IMAD.MOV.U32 R16, RZ, RZ, R10.reuse ;  /* 0x000000ffff106224 */ /* 0x100fe200078e000a */
[C---:B------:R-:W-:Y:S01]  /*1860*/  ISETP.EQ.AND P6, PT, R6.reuse, 0x24, PT ;  /* 0x000000240600780c */ /* 0x040fe20003fc2270 */
[----:B------:R-:W-:Y:S01]  /*1870*/  @P2 IMAD.MOV.U32 R0, RZ, RZ, R13 ;  /* 0x000000ffff002224 */ /* 0x000fe200078e000d */
[----:B------:R-:W-:Y:S01]  /*1880*/  UMOV UR5, 0x37a16c26 ;  /* 0x37a16c2600057882 */ /* 0x000fe20000000000 */
[--C-:B------:R-:W-:Y:S01]  /*1890*/  @P5 IMAD.MOV.U32 R15, RZ, RZ, R10.reuse ;  /* 0x000000ffff0f5224 */ /* 0x100fe200078e000a */
[C---:B------:R-:W-:Y:S01]  /*18a0*/  ISETP.EQ.AND P5, PT, R6.reuse, 0x28, PT ;  /* 0x000000280600780c */ /* 0x040fe20003fa2270 */
[--C-:B------:R-:W-:Y:S01]  /*18b0*/  @P2 IMAD.MOV.U32 R13, RZ, RZ, R10.reuse ;  /* 0x000000ffff0d2224 */ /* 0x100fe200078e000a */
[----:B------:R-:W-:Y:S01]  /*18c0*/  ISETP.EQ.AND P2, PT, R6, 0x2c, PT ;  /* 0x0000002c0600780c */ /* 0x000fe20003f42270 */
[----:B------:R-:W-:Y:S01]  /*18d0*/  @P0 IMAD.MOV.U32 R0, RZ, RZ, R10 ;  /* 0x000000ffff000224 */ /* 0x000fe200078e000a */
[----:B------:R-:W-:Y:S01]  /*18e0*/  BSSY.RECONVERGENT B2, `(.L_x_8) ;  /* 0x0000061000027945 */ /* 0x000fe20003800200 */
[----:B------:R-:W-:-:S02]  /*18f0*/  @P4 IMAD.MOV.U32 R0, RZ, RZ, R9 ;  /* 0x000000ffff004224 */ /* 0x000fc400078e0009 */
[----:B------:R-:W-:Y:S01]  /*1900*/  @P3 IMAD.MOV.U32 R0, RZ, RZ, R8 ;  /* 0x000000ffff003224 */ /* 0x000fe200078e0008 */
[----:B------:R-:W-:Y:S01]  /*1910*/  @P1 MOV R0, R7 ;  /* 0x0000000700001202 */ /* 0x000fe20000000f00 */
[----:B------:R-:W-:Y:S01]  /*1920*/  IMAD.SHL.U32 R31, R31, 0x4, RZ ;  /* 0x000000041f1f7824 */ /* 0x000fe200078e00ff */
[-C--:B------:R-:W-:Y:S01]  /*1930*/  @P3 MOV R8, R10.reuse ;  /* 0x0000000a00083202 */ /* 0x080fe20000000f00 */
[----:B------:R-:W-:Y:S02]  /*1940*/  @P6 IMAD.MOV.U32 R0, RZ, RZ, R14 ;  /* 0x000000ffff006224 */ /* 0x000fe400078e000e */
[----:B------:R-:W-:Y:S01]  /*1950*/  @P5 IMAD.MOV.U32 R0, RZ, RZ, R12 ;  /* 0x000000ffff005224 */ /* 0x000fe200078e000c */
[C---:B------:R-:W-:Y:S01]  /*1960*/  ISETP.EQ.AND P3, PT, R31.reuse, -0x18, PT ;  /* 0xffffffe81f00780c */ /* 0x040fe20003f62270 */
[----:B------:R-:W-:Y:S01]  /*1970*/  @P2 IMAD.MOV.U32 R0, RZ, RZ, R11 ;  /* 0x000000ffff002224 */ /* 0x000fe200078e000b */
[----:B------:R-:W-:Y:S01]  /*1980*/  @P2 MOV R11, R10 ;  /* 0x0000000a000b2202 */ /* 0x000fe20000000f00 */
[--C-:B------:R-:W-:Y:S01]  /*1990*/  @P0 IMAD.MOV.U32 R0, RZ, RZ, R10.reuse ;  /* 0x000000ffff000224 */ /* 0x100fe200078e000a */
[C---:B------:R-:W-:Y:S01]  /*19a0*/  ISETP.EQ.AND P0, PT, R31.reuse, -0x20, PT ;  /* 0xffffffe01f00780c */ /* 0x040fe20003f02270 */
[--C-:B------:R-:W-:Y:S01]  /*19b0*/  @P4 IMAD.MOV.U32 R9, RZ, RZ, R10.reuse ;  /* 0x000000ffff094224 */ /* 0x100fe200078e000a */
[C---:B------:R-:W-:Y:S01]  /*19c0*/  ISETP.EQ.AND P4, PT, R31.reuse, -0x1c, PT ;  /* 0xffffffe41f00780c */ /* 0x040fe20003f82270 */
[--C-:B------:R-:W-:Y:S01]  /*19d0*/  @P1 IMAD.MOV.U32 R7, RZ, RZ, R10.reuse ;  /* 0x000000ffff071224 */ /* 0x100fe200078e000a */
[C---:B------:R-:W-:Y:S01]  /*19e0*/  ISETP.EQ.AND P1, PT, R31.reuse, -0x14, PT ;  /* 0xffffffec1f00780c */ /* 0x040fe20003f22270 */
[--C-:B------:R-:W-:Y:S01]  /*19f0*/  @P6 IMAD.MOV.U32 R14, RZ, RZ, R10.reuse ;  /* 0x000000ffff0e6224 */ /* 0x100fe200078e000a */
[C---:B------:R-:W-:Y:S01]  /*1a00*/  ISETP.EQ.AND P6, PT, R31.reuse, -0x10, PT ;  /* 0xfffffff01f00780c */ /* 0x040fe20003fc2270 */
[----:B------:R-:W-:Y:S01]  /*1a10*/  @P5 IMAD.MOV.U32 R12, RZ, RZ, R10 ;  /* 0x000000ffff0c5224 */ /* 0x000fe200078e000a */
[----:B------:R-:W-:-:S02]  /*1a20*/  ISETP.EQ.AND P5, PT, R31, -0xc, PT ;  /* 0xfffffff41f00780c */ /* 0x000fc40003fa2270 */
[----:B------:R-:W-:-:S03]  /*1a30*/  ISETP.EQ.AND P2, PT, R31, -0x8, PT ;  /* 0xfffffff81f00780c */ /* 0x000fc60003f42270 */
[----:B------:R-:W-:Y:S02]  /*1a40*/  @P0 IMAD.MOV.U32 R6, RZ, RZ, R20 ;  /* 0x000000ffff060224 */ /* 0x000fe400078e0014 */
[----:B------:R-:W-:Y:S02]  /*1a50*/  @P4 IMAD.MOV.U32 R6, RZ, RZ, R17 ;  /* 0x000000ffff064224 */ /* 0x000fe400078e0011 */
[----:B------:R-:W-:Y:S02]  /*1a60*/  @P3 IMAD.MOV.U32 R6, RZ, RZ, R16 ;  /* 0x000000ffff063224 */ /* 0x000fe400078e0010 */
[----:B------:R-:W-:Y:S02]  /*1a70*/  @P1 IMAD.MOV.U32 R6, RZ, RZ, R15 ;  /* 0x000000ffff061224 */ /* 0x000fe400078e000f */
[----:B------:R-:W-:Y:S01]  /*1a80*/  @P0 IMAD.MOV.U32 R20, RZ, RZ, R14 ;  /* 0x000000ffff140224 */ /* 0x000fe200078e000e */
[----:B------:R-:W-:Y:S01]  /*1a90*/  ISETP.EQ.AND P0, PT, R31, -0x4, PT ;  /* 0xfffffffc1f00780c */ /* 0x000fe20003f02270 */
[----:B------:R-:W-:-:S02]  /*1aa0*/  @P6 IMAD.MOV.U32 R6, RZ, RZ, R13 ;  /* 0x000000ffff066224 */ /* 0x000fc400078e000d */
[----:B------:R-:W-:Y:S01]  /*1ab0*/  @P4 IMAD.MOV.U32 R17, RZ, RZ, R14 ;  /* 0x000000ffff114224 */ /* 0x000fe200078e000e */
[C---:B------:R-:W-:Y:S01]  /*1ac0*/  ISETP.EQ.AND P4, PT, R31.reuse, RZ, PT ;  /* 0x000000ff1f00720c */ /* 0x040fe20003f82270 */
[----:B------:R-:W-:Y:S01]  /*1ad0*/  @P5 IMAD.MOV.U32 R6, RZ, RZ, R0 ;  /* 0x000000ffff065224 */ /* 0x000fe200078e0000 */
[----:B------:R-:W-:Y:S01]  /*1ae0*/  @P5 MOV R0, R14 ;  /* 0x0000000e00005202 */ /* 0x000fe20000000f00 */
[--C-:B------:R-:W-:Y:S01]  /*1af0*/  @P3 IMAD.MOV.U32 R16, RZ, RZ, R14.reuse ;  /* 0x000000ffff103224 */ /* 0x100fe200078e000e */
[C---:B------:R-:W-:Y:S01]  /*1b00*/  ISETP.EQ.AND P3, PT, R31.reuse, 0x4, PT ;  /* 0x000000041f00780c */ /* 0x040fe20003f62270 */
[--C-:B------:R-:W-:Y:S01]  /*1b10*/  @P1 IMAD.MOV.U32 R15, RZ, RZ, R14.reuse ;  /* 0x000000ffff0f1224 */ /* 0x100fe200078e000e */
[C---:B------:R-:W-:Y:S01]  /*1b20*/  ISETP.EQ.AND P1, PT, R31.reuse, 0x8, PT ;  /* 0x000000081f00780c */ /* 0x040fe20003f22270 */
[----:B------:R-:W-:Y:S01]  /*1b30*/  @P6 IMAD.MOV.U32 R13, RZ, RZ, R14 ;  /* 0x000000ffff0d6224 */ /* 0x000fe200078e000e */
[----:B------:R-:W-:Y:S02]  /*1b40*/  ISETP.EQ.AND P6, PT, R31, 0xc, PT ;  /* 0x0000000c1f00780c */ /* 0x000fe40003fc2270 */
[----:B------:R-:W-:Y:S01]  /*1b50*/  @P2 MOV R6, R9 ;  /* 0x0000000900062202 */ /* 0x000fe20000000f00 */
[----:B------:R-:W-:-:S02]  /*1b60*/  @P0 IMAD.MOV.U32 R6, RZ, RZ, R8 ;  /* 0x000000ffff060224 */ /* 0x000fc400078e0008 */
[----:B------:R-:W-:Y:S02]  /*1b70*/  @P4 IMAD.MOV.U32 R6, RZ, RZ, R7 ;  /* 0x000000ffff064224 */ /* 0x000fe400078e0007 */
[--C-:B------:R-:W-:Y:S02]  /*1b80*/  @P2 IMAD.MOV.U32 R9, RZ, RZ, R14.reuse ;  /* 0x000000ffff092224 */ /* 0x100fe400078e000e */
[----:B------:R-:W-:Y:S02]  /*1b90*/  @P3 IMAD.MOV.U32 R6, RZ, RZ, R14 ;  /* 0x000000ffff063224 */ /* 0x000fe400078e000e */
[----:B------:R-:W-:Y:S02]  /*1ba0*/  @P1 IMAD.MOV.U32 R6, RZ, RZ, R12 ;  /* 0x000000ffff061224 */ /* 0x000fe400078e000c */
[----:B------:R-:W-:Y:S01]  /*1bb0*/  @P6 IMAD.MOV.U32 R6, RZ, RZ, R11 ;  /* 0x000000ffff066224 */ /* 0x000fe200078e000b */
[----:B------:R-:W-:Y:S01]  /*1bc0*/  @P3 MOV R6, R14 ;  /* 0x0000000e00063202 */ /* 0x000fe20000000f00 */
[----:B------:R-:W-:-:S02]  /*1bd0*/  @P0 IMAD.MOV.U32 R8, RZ, RZ, R14 ;  /* 0x000000ffff080224 */ /* 0x000fc400078e000e */
[--C-:B------:R-:W-:Y:S02]  /*1be0*/  @P4 IMAD.MOV.U32 R7, RZ, RZ, R14.reuse ;  /* 0x000000ffff074224 */ /* 0x100fe400078e000e */
[--C-:B------:R-:W-:Y:S02]  /*1bf0*/  @P1 IMAD.MOV.U32 R12, RZ, RZ, R14.reuse ;  /* 0x000000ffff0c1224 */ /* 0x100fe400078e000e */
[----:B------:R-:W-:Y:S01]  /*1c00*/  @P6 IMAD.MOV.U32 R11, RZ, RZ, R14 ;  /* 0x000000ffff0b6224 */ /* 0x000fe200078e000e */
[----:B0-----:R-:W0:Y:S02]  /*1c10*/  F2F.F64.F32 R2, |R22| ;  /* 0x4000001600027310 */ /* 0x001e240000201800 */
        /* <DEDUP_REMOVED lines=15> */
[----:B------:R-:W-:-:S07]  /*1d10*/  IMAD.MOV.U32 R3, RZ, RZ, R2 ;  /* 0x000000ffff037224 */ /* 0x000fce00078e0002 */
.L_x_11:
[----:B------:R-:W-:Y:S05]  /*1d20*/  BSYNC.RECONVERGENT B3 ;  /* 0x0000000000037941 */ /* 0x000fea0003800200 */
.L_x_10:
[----:B------:R-:W2:Y:S04]  /*1d30*/  LDG.E R14, desc[UR6][R18.64+0x18] ;  /* 0x00001806120e7981 */ /* 0x000ea8000c1e1900 */
[----:B------:R-:W3:Y:S04]  /*1d40*/  LDG.E R10, desc[UR6][R18.64+0x1c] ;  /* 0x00001c06120a7981 */ /* 0x000ee8000c1e1900 */
[----:B------:R-:W4:Y:S01]  /*1d50*/  LDG.E R31, desc[UR6][R18.64+0x34] ;  /* 0x00003406121f7981 */ /* 0x000f22000c1e1900 */
[----:B------:R-:W0:Y:S01]  /*1d60*/  MUFU.RCP R5, R22 ;  /* 0x0000001600057308 */ /* 0x000e220000001000 */
[----:B------:R-:W-:Y:S02]  /*1d70*/  BSSY.RECONVERGENT B3, `(.L_x_12) ;  /* 0x0000012000037945 */ /* 0x000fe40003800200 */
        /* <DEDUP_REMOVED lines=13> */
[----:B------:R-:W-:Y:S01]  /*1e50*/  IMAD.MOV.U32 R3, RZ, RZ, R31 ;  /* 0x000000ffff037224 */ /* 0x000fe200078e001f */
[----:B------:R-:W-:Y:S01]  /*1e60*/  MOV R34, 0x1e90 ;  /* 0x00001e9000227802 */ /* 0x000fe20000000f00 */
[----:B------:R-:W-:-:S07]  /*1e70*/  IMAD.MOV.U32 R2, RZ, RZ, R22 ;  /* 0x000000ffff027224 */ /* 0x000fce00078e0016 */
[----:B------:R-:W-:Y:S05]  /*1e80*/  CALL.REL.NOINC `($__internal_0_$__cuda_sm3x_div_rn_noftz_f32_slowpath) ;  /* 0x0000002400d07944 */ /* 0x000fea0003c00000 */
.L_x_13:
[----:B------:R-:W-:Y:S05]  /*1e90*/  BSYNC.RECONVERGENT B3 ;  /* 0x0000000000037941 */ /* 0x000fea0003800200 */
.L_x_12:
[-C--:B------:R-:W-:Y:S01]  /*1ea0*/  FFMA R23, R14, -R2.reuse, R23 ;  /* 0x800000020e177223 */ /* 0x080fe20000000017 */
[----:B------:R-:W-:Y:S01]  /*1eb0*/  FFMA R21, R10, -R2, R21 ;  /* 0x800000020a157223 */ /* 0x000fe20000000015 */
[----:B------:R0:W-:Y:S04]  /*1ec0*/  STG.E desc[UR6][R18.64+0x34], R2 ;  /* 0x0000340212007986 */ /* 0x0001e8000c101906 */
[----:B------:R0:W-:Y:S04]  /*1ed0*/  STG.E desc[UR6][R18.64+0x38], R23 ;  /* 0x0000381712007986 */ /* 0x0001e8000c101906 */
[----:B------:R0:W-:Y:S02]  /*1ee0*/  STG.E desc[UR6][R18.64+0x3c], R21 ;  /* 0x00003c1512007986 */ /* 0x0001e4000c101906 */
.L_x_9:
[----:B------:R-:W-:Y:S05]  /*1ef0*/  BSYNC.RECONVERGENT B2 ;  /* 0x0000000000027941 */ /* 0x000fea0003800200 */
.L_x_8:
[----:B0----5:R-:W-:Y:S01]  /*1f00*/  FMNMX R2, RZ, |R27|, !PT ;  /* 0x4000001bff027209 */ /* 0x021fe20007800000 */
[----:B------:R-:W-:Y:S01]  /*1f10*/  HFMA2 R4, -RZ, RZ, 0, 1.1920928955078125e-07 ;  /* 0x00000002ff047431 */ /* 0x000fe200000001ff */
[----:B------:R-:W-:Y:S02]  /*1f20*/  FSETP.GT.AND P0, PT, |R27|, RZ, PT ;  /* 0x000000ff1b00720b */ /* 0x000fe40003f04200 */
[----:B------:R-:W-:-:S04]  /*1f30*/  FSETP.GT.AND P1, PT, |R25|, R2, PT ;  /* 0x000000021900720b */ /* 0x000fc80003f24200 */
[----:B------:R-:W-:Y:S02]  /*1f40*/  FSEL R2, |R25|, R2, P1 ;  /* 0x0000000219027208 */ /* 0x000fe40000800200 */
[----:B------:R-:W-:Y:S02]  /*1f50*/  SEL R4, R4, 0xffffffff, P0 ;  /* 0xffffffff04047807 */ /* 0x000fe40000000000 */
[----:B------:R-:W-:-:S04]  /*1f60*/  FSETP.GT.AND P2, PT, |R23|, R2, PT ;  /* 0x000000021700720b */ /* 0x000fc80003f44200 */
[----:B------:R-:W-:Y:S02]  /*1f70*/  FSEL R10, |R23|, R2, P2 ;  /* 0x00000002170a7208 */ /* 0x000fe40001000200 */
[----:B------:R-:W-:Y:S02]  /*1f80*/  SEL R2, R4, 0x2, !P1 ;  /* 0x0000000204027807 */ /* 0x000fe40004800000 */
[----:B------:R-:W-:Y:S02]  /*1f90*/  FSETP.GT.AND P0, PT, |R21|, R10, PT ;  /* 0x0000000a1500720b */ /* 0x000fe40003f04200 */
[----:B------:R-:W2:Y:S02]  /*1fa0*/  LDG.E R21, desc[UR6][R18.64+0x20] ;  /* 0x0000200612157981 */ /* 0x000ea4000c1e1900 */
[----:B------:R-:W-:-:S04]  /*1fb0*/  SEL R2, R2, 0x3, !P0 ;  /* 0x0000000302027807 */ /* 0x000fc80004000000 */
[----:B------:R-:W-:-:S05]  /*1fc0*/  SEL R10, R2, 0x3, !P2 ;  /* 0x00000003020a7807 */ /* 0x000fca0005000000 */
[----:B------:R-:W-:-:S04]  /*1fd0*/  IMAD.SHL.U32 R3, R10, 0x4, RZ ;  /* 0x000000040a037824 */ /* 0x000fc800078e00ff */
[----:B------:R-:W-:-:S05]  /*1fe0*/  IMAD.WIDE R2, R3, 0x4, R18 ;  /* 0x0000000403027825 */ /* 0x000fca00078e0212 */
[----:B------:R-:W3:Y:S04]  /*1ff0*/  LDG.E R23, desc[UR6][R2.64] ;  /* 0x0000000602177981 */ /* 0x000ee8000c1e1900 */
[----:B---3--:R0:W-:Y:S04]  /*2000*/  STG.E desc[UR6][R18.64+0x20], R23 ;  /* 0x0000201712007986 */ /* 0x0081e8000c101906 */
[----:B------:R-:W3:Y:S04]  /*2010*/  LDG.E R33, desc[UR6][R2.64+0x4] ;  /* 0x0000040602217981 */ /* 0x000ee8000c1e1900 */
[----:B--2---:R-:W-:Y:S04]  /*2020*/  STG.E desc[UR6][R2.64], R21 ;  /* 0x0000001502007986 */ /* 0x004fe8000c101906 */
[----:B---3--:R1:W-:Y:S04]  /*2030*/  STG.E desc[UR6][R18.64+0x24], R33 ;  /* 0x0000242112007986 */ /* 0x0083e8000c101906 */
[----:B------:R-:W2:Y:S04]  /*2040*/  LDG.E R35, desc[UR6][R2.64+0x8] ;  /* 0x0000080602237981 */ /* 0x000ea8000c1e1900 */
[----:B------:R3:W-:Y:S01]  /*2050*/  STG.E desc[UR6][R2.64+0x4], R5 ;  /* 0x0000040502007986 */ /* 0x0007e2000c101906 */
[----:B------:R-:W-:-:S04]  /*2060*/  SEL R4, R4, 0x3, !P1 ;  /* 0x0000000304047807 */ /* 0x000fc80004800000 */
[----:B------:R-:W-:Y:S01]  /*2070*/  SEL R4, R4, 0x2, !P2 ;  /* 0x0000000204047807 */ /* 0x000fe20005000000 */
[----:B--2---:R2:W-:Y:S04]  /*2080*/  STG.E desc[UR6][R18.64+0x28], R35 ;  /* 0x0000282312007986 */ /* 0x0045e8000c101906 */
[----:B------:R-:W4:Y:S01]  /*2090*/  LDG.E R37, desc[UR6][R2.64+0xc] ;  /* 0x00000c0602257981 */ /* 0x000f22000c1e1900 */
[----:B------:R-:W-:-:S03]  /*20a0*/  SEL R31, R4, 0x3, !P0 ;  /* 0x00000003041f7807 */ /* 0x000fc60004000000 */
[----:B------:R2:W-:Y:S02]  /*20b0*/  STG.E desc[UR6][R2.64+0x8], R27 ;  /* 0x0000081b02007986 */ /* 0x0005e4000c101906 */
[C---:B0-----:R-:W-:Y:S02]  /*20c0*/  IMAD.WIDE R22, R31.reuse, 0x4, R18 ;  /* 0x000000041f167825 */ /* 0x041fe400078e0212 */
[----:B----4-:R-:W-:Y:S04]  /*20d0*/  STG.E desc[UR6][R18.64+0x2c], R37 ;  /* 0x00002c2512007986 */ /* 0x010fe8000c101906 */
[----:B------:R0:W-:Y:S04]  /*20e0*/  STG.E desc[UR6][R2.64+0xc], R25 ;  /* 0x00000c1902007986 */ /* 0x0001e8000c101906 */
[----:B-1----:R-:W4:Y:S04]  /*20f0*/  LDG.E R33, desc[UR6][R22.64] ;  /* 0x0000000616217981 */ /* 0x002f28000c1e1900 */
[----:B------:R-:W2:Y:S01]  /*2100*/  LDG.E R21, desc[UR6][R18.64+0x8] ;  /* 0x0000080612157981 */ /* 0x000ea2000c1e1900 */
[----:B---3--:R-:W-:-:S04]  /*2110*/  VIADD R5, R31, 0x4 ;  /* 0x000000041f057836 */ /* 0x008fc80000000000 */
[----:B------:R-:W-:Y:S01]  /*2120*/  IMAD.WIDE.U32 R4, R5, 0x4, R18 ;  /* 0x0000000405047825 */ /* 0x000fe200078e0012 */
[----:B----4-:R1:W-:Y:S04]  /*2130*/  STG.E desc[UR6][R18.64+0x8], R33 ;  /* 0x0000082112007986 */ /* 0x0103e8000c101906 */
[----:B--2---:R2:W-:Y:S04]  /*2140*/  STG.E desc[UR6][R22.64], R21 ;  /* 0x0000001516007986 */ /* 0x0045e8000c101906 */
[----:B------:R-:W3:Y:S04]  /*2150*/  LDG.E R14, desc[UR6][R4.64] ;  /* 0x00000006040e7981 */ /* 0x000ee8000c1e1900 */
[----:B------:R-:W4:Y:S01]  /*2160*/  LDG.E R35, desc[UR6][R18.64+0x18] ;  /* 0x0000180612237981 */ /* 0x000f22000c1e1900 */
[----:B------:R-:W-:-:S04]  /*2170*/  VIADD R27, R31, 0x8 ;  /* 0x000000081f1b7836 */ /* 0x000fc80000000000 */
[----:B------:R-:W-:Y:S01]  /*2180*/  IMAD.WIDE.U32 R26, R27, 0x4, R18 ;  /* 0x000000041b1a7825 */ /* 0x000fe200078e0012 */
[----:B---3--:R-:W-:Y:S04]  /*2190*/  STG.E desc[UR6][R18.64+0x18], R14 ;  /* 0x0000180e12007986 */ /* 0x008fe8000c101906 */
[----:B----4-:R3:W-:Y:S04]  /*21a0*/  STG.E desc[UR6][R4.64], R35 ;  /* 0x0000002304007986 */ /* 0x0107e8000c101906 */
[----:B0-----:R-:W4:Y:S04]  /*21b0*/  LDG.E R2, desc[UR6][R26.64] ;  /* 0x000000061a027981 */ /* 0x001f28000c1e1900 */
[----:B------:R-:W2:Y:S01]  /*21c0*/  LDG.E R37, desc[UR6][R18.64+0x28] ;  /* 0x0000280612257981 */ /* 0x000ea2000c1e1900 */
[----:B------:R-:W-:-:S04]  /*21d0*/  VIADD R25, R31, 0xc ;  /* 0x0000000c1f197836 */ /* 0x000fc80000000000 */
[----:B------:R-:W-:Y:S01]  /*21e0*/  IMAD.WIDE.U32 R24, R25, 0x4, R18 ;  /* 0x0000000419187825 */ /* 0x000fe200078e0012 */
[----:B----4-:R0:W-:Y:S04]  /*21f0*/  STG.E desc[UR6][R18.64+0x28], R2 ;  /* 0x0000280212007986 */ /* 0x0101e8000c101906 */
[----:B--2---:R-:W-:Y:S04]  /*2200*/  STG.E desc[UR6][R26.64], R37 ;  /* 0x000000251a007986 */ /* 0x004fe8000c101906 */
[----:B-1----:R-:W2:Y:S04]  /*2210*/  LDG.E R33, desc[UR6][R24.64] ;  /* 0x0000000618217981 */ /* 0x002ea8000c1e1900 */
[----:B------:R-:W4:Y:S01]  /*2220*/  LDG.E R23, desc[UR6][R18.64+0x38] ;  /* 0x0000380612177981 */ /* 0x000f22000c1e1900 */
        /* <DEDUP_REMOVED lines=9> */
[----:B---3--:R-:W-:Y:S01]  /*22c0*/  @P3 IMAD.MOV.U32 R5, RZ, RZ, R20 ;  /* 0x000000ffff053224 */ /* 0x008fe200078e0014 */
[----:B--2---:R-:W-:Y:S04]  /*22d0*/  STG.E desc[UR6][R18.64+0x38], R33 ;  /* 0x0000382112007986 */ /* 0x004fe8000c101906 */
[----:B----4-:R1:W-:Y:S04]  /*22e0*/  STG.E desc[UR6][R24.64], R23 ;  /* 0x0000001718007986 */ /* 0x0103e8000c101906 */
[----:B------:R-:W1:Y:S04]  /*22f0*/  LDG.E R4, desc[UR6][R18.64+0x28] ;  /* 0x0000280612047981 */ /* 0x000e68000c1e1900 */
[----:B------:R2:W5:Y:S04]  /*2300*/  LDG.E R21, desc[UR6][R18.64+0x3c] ;  /* 0x00003c0612157981 */ /* 0x000568000c1e1900 */
[----:B------:R2:W5:Y:S01]  /*2310*/  LDG.E R3, desc[UR6][R18.64+0x38] ;  /* 0x0000380612037981 */ /* 0x000562000c1e1900 */
[----:B------:R-:W-:Y:S01]  /*2320*/  @P2 IMAD.MOV.U32 R5, RZ, RZ, R17 ;  /* 0x000000ffff052224 */ /* 0x000fe200078e0011 */
[----:B------:R-:W-:Y:S01]  /*2330*/  @P6 MOV R5, R16 ;  /* 0x0000001000056202 */ /* 0x000fe20000000f00 */
[--C-:B------:R-:W-:Y:S01]  /*2340*/  @P3 IMAD.MOV.U32 R20, RZ, RZ, R9.reuse ;  /* 0x000000ffff143224 */ /* 0x100fe200078e0009 */
[C---:B------:R-:W-:Y:S01]  /*2350*/  ISETP.EQ.AND P3, PT, R10.reuse, 0x1c, PT ;  /* 0x0000001c0a00780c */ /* 0x040fe20003f62270 */
[----:B------:R-:W-:Y:S01]  /*2360*/  @P2 IMAD.MOV.U32 R17, RZ, RZ, R9 ;  /* 0x000000ffff112224 */ /* 0x000fe200078e0009 */
[----:B------:R-:W-:Y:S01]  /*2370*/  ISETP.EQ.AND P2, PT, R10, 0x20, PT ;  /* 0x000000200a00780c */ /* 0x000fe20003f42270 */
[----:B------:R-:W-:-:S02]  /*2380*/  @P5 IMAD.MOV.U32 R5, RZ, RZ, R15 ;  /* 0x000000ffff055224 */ /* 0x000fc400078e000f */
[----:B------:R-:W-:Y:S01]  /*2390*/  @P6 IMAD.MOV.U32 R16, RZ, RZ, R9 ;  /* 0x000000ffff106224 */ /* 0x000fe200078e0009 */
[C---:B------:R-:W-:Y:S01]  /*23a0*/  ISETP.EQ.AND P6, PT, R10.reuse, 0x24, PT ;  /* 0x000000240a00780c */ /* 0x040fe20003fc2270 */
[----:B------:R-:W-:Y:S02]  /*23b0*/  @P1 IMAD.MOV.U32 R5, RZ, RZ, R13 ;  /* 0x000000ffff051224 */ /* 0x000fe400078e000d */
[--C-:B------:R-:W-:Y:S01]  /*23c0*/  @P5 IMAD.MOV.U32 R15, RZ, RZ, R9.reuse ;  /* 0x000000ffff0f5224 */ /* 0x100fe200078e0009 */
[C---:B------:R-:W-:Y:S01]  /*23d0*/  ISETP.EQ.AND P5, PT, R10.reuse, 0x28, PT ;  /* 0x000000280a00780c */ /* 0x040fe20003fa2270 */
[----:B------:R-:W-:Y:S01]  /*23e0*/  @P1 IMAD.MOV.U32 R13, RZ, RZ, R9 ;  /* 0x000000ffff0d1224 */ /* 0x000fe200078e0009 */
[----:B------:R-:W-:Y:S01]  /*23f0*/  ISETP.EQ.AND P1, PT, R10, 0x2c, PT ;  /* 0x0000002c0a00780c */ /* 0x000fe20003f22270 */
[----:B------:R-:W-:Y:S01]  /*2400*/  @P0 IMAD.MOV.U32 R5, RZ, RZ, R0 ;  /* 0x000000ffff050224 */ /* 0x000fe200078e0000 */
[----:B------:R-:W-:Y:S01]  /*2410*/  @P4 MOV R5, R9 ;  /* 0x0000000900054202 */ /* 0x000fe20000000f00 */
[----:B------:R-:W-:-:S02]  /*2420*/  @P3 IMAD.MOV.U32 R5, RZ, RZ, R8 ;  /* 0x000000ffff053224 */ /* 0x000fc400078e0008 */
[----:B------:R-:W-:Y:S02]  /*2430*/  IMAD.SHL.U32 R31, R31, 0x4, RZ ;  /* 0x000000041f1f7824 */ /* 0x000fe400078e00ff */
[----:B------:R-:W-:Y:S02]  /*2440*/  @P2 IMAD.MOV.U32 R5, RZ, RZ, R7 ;  /* 0x000000ffff052224 */ /* 0x000fe400078e0007 */
[----:B------:R-:W-:Y:S02]  /*2450*/  @P6 IMAD.MOV.U32 R5, RZ, RZ, R6 ;  /* 0x000000ffff056224 */ /* 0x000fe400078e0006 */
[----:B------:R-:W-:Y:S02]  /*2460*/  @P5 IMAD.MOV.U32 R5, RZ, RZ, R12 ;  /* 0x000000ffff055224 */ /* 0x000fe400078e000c */
[----:B------:R-:W-:Y:S01]  /*2470*/  @P1 MOV R5, R11 ;  /* 0x0000000b00051202 */ /* 0x000fe20000000f00 */
        /* <DEDUP_REMOVED lines=8> */
[----:B------:R-:W-:Y:S01]  /*2500*/  @P6 MOV R6, R9 ;  /* 0x0000000900066202 */ /* 0x000fe20000000f00 */
[--C-:B------:R-:W-:Y:S01]  /*2510*/  @P5 IMAD.MOV.U32 R12, RZ, RZ, R9.reuse ;  /* 0x000000ffff0c5224 */ /* 0x100fe200078e0009 */
[C---:B------:R-:W-:Y:S02]  /*2520*/  ISETP.EQ.AND P6, PT, R31.reuse, -0x10, PT ;  /* 0xfffffff01f00780c */ /* 0x040fe40003fc2270 */
[C---:B------:R-:W-:Y:S01]  /*2530*/  ISETP.EQ.AND P5, PT, R31.reuse, -0xc, PT ;  /* 0xfffffff41f00780c */ /* 0x040fe20003fa2270 */
[----:B0-----:R-:W-:Y:S02]  /*2540*/  @P0 IMAD.MOV.U32 R2, RZ, RZ, R20 ;  /* 0x000000ffff020224 */ /* 0x001fe400078e0014 */
[----:B------:R-:W-:Y:S01]  /*2550*/  @P1 IMAD.MOV.U32 R11, RZ, RZ, R9 ;  /* 0x000000ffff0b1224 */ /* 0x000fe200078e0009 */
[C---:B------:R-:W-:Y:S01]  /*2560*/  ISETP.EQ.AND P1, PT, R31.reuse, -0x8, PT ;  /* 0xfffffff81f00780c */ /* 0x040fe20003f22270 */
[----:B------:R-:W-:Y:S02]  /*2570*/  @P4 IMAD.MOV.U32 R2, RZ, RZ, R17 ;  /* 0x000000ffff024224 */ /* 0x000fe400078e0011 */
[----:B------:R-:W-:Y:S01]  /*2580*/  @P0 IMAD.MOV.U32 R20, RZ, RZ, R12 ;  /* 0x000000ffff140224 */ /* 0x000fe200078e000c */
[----:B------:R-:W-:Y:S01]  /*2590*/  ISETP.EQ.AND P0, PT, R31, -0x4, PT ;  /* 0xfffffffc1f00780c */ /* 0x000fe20003f02270 */
[----:B------:R-:W-:-:S02]  /*25a0*/  @P3 IMAD.MOV.U32 R2, RZ, RZ, R16 ;  /* 0x000000ffff023224 */ /* 0x000fc400078e0010 */
[--C-:B------:R-:W-:Y:S01]  /*25b0*/  @P4 IMAD.MOV.U32 R17, RZ, RZ, R12.reuse ;  /* 0x000000ffff114224 */ /* 0x100fe200078e000c */
[C---:B------:R-:W-:Y:S01]  /*25c0*/  ISETP.EQ.AND P4, PT, R31.reuse, RZ, PT ;  /* 0x000000ff1f00720c */ /* 0x040fe20003f82270 */
[----:B------:R-:W-:Y:S01]  /*25d0*/  @P2 IMAD.MOV.U32 R2, RZ, RZ, R15 ;  /* 0x000000ffff022224 */ /* 0x000fe200078e000f */
[----:B------:R-:W-:Y:S01]  /*25e0*/  @P6 MOV R2, R13 ;  /* 0x0000000d00026202 */ /* 0x000fe20000000f00 */
[--C-:B------:R-:W-:Y:S01]  /*25f0*/  @P3 IMAD.MOV.U32 R16, RZ, RZ, R12.reuse ;  /* 0x000000ffff103224 */ /* 0x100fe200078e000c */
[C---:B------:R-:W-:Y:S01]  /*2600*/  ISETP.EQ.AND P3, PT, R31.reuse, 0x4, PT ;  /* 0x000000041f00780c */ /* 0x040fe20003f62270 */
[----:B------:R-:W-:Y:S01]  /*2610*/  @P2 IMAD.MOV.U32 R15, RZ, RZ, R12 ;  /* 0x000000ffff0f2224 */ /* 0x000fe200078e000c */
[C---:B------:R-:W-:Y:S01]  /*2620*/  ISETP.EQ.AND P2, PT, R31.reuse, 0x8, PT ;  /* 0x000000081f00780c */ /* 0x040fe20003f42270 */
[----:B------:R-:W-:Y:S01]  /*2630*/  @P5 IMAD.MOV.U32 R2, RZ, RZ, R0 ;  /* 0x000000ffff025224 */ /* 0x000fe200078e0000 */
[----:B------:R-:W-:Y:S01]  /*2640*/  @P6 MOV R13, R12 ;  /* 0x0000000c000d6202 */ /* 0x000fe20000000f00 */
[----:B------:R-:W-:Y:S01]  /*2650*/  UMOV UR4, 0x2777579c ;  /* 0x2777579c00047882 */ /* 0x000fe20000000000 */
[----:B------:R-:W-:Y:S01]  /*2660*/  ISETP.EQ.AND P6, PT, R31, 0xc, PT ;  /* 0x0000000c1f00780c */ /* 0x000fe20003fc2270 */
[----:B------:R-:W-:Y:S01]  /*2670*/  UMOV UR5, 0x37a16c26 ;  /* 0x37a16c2600057882 */ /* 0x000fe20000000000 */
[----:B------:R-:W-:-:S02]  /*2680*/  @P5 IMAD.MOV.U32 R0, RZ, RZ, R12 ;  /* 0x000000ffff005224 */ /* 0x000fc400078e000c */
[----:B------:R-:W-:Y:S02]  /*2690*/  @P1 IMAD.MOV.U32 R2, RZ, RZ, R5 ;  /* 0x000000ffff021224 */ /* 0x000fe400078e0005 */
[----:B------:R-:W-:Y:S02]  /*26a0*/  @P0 IMAD.MOV.U32 R2, RZ, RZ, R8 ;  /* 0x000000ffff020224 */ /* 0x000fe400078e0008 */
[----:B------:R-:W-:Y:S02]  /*26b0*/  @P4 IMAD.MOV.U32 R2, RZ, RZ, R7 ;  /* 0x000000ffff024224 */ /* 0x000fe400078e0007 */
[----:B------:R-:W-:Y:S02]  /*26c0*/  @P3 IMAD.MOV.U32 R2, RZ, RZ, R6 ;  /* 0x000000ffff023224 */ /* 0x000fe400078e0006 */
[--C-:B------:R-:W-:Y:S02]  /*26d0*/  @P2 IMAD.MOV.U32 R2, RZ, RZ, R12.reuse ;  /* 0x000000ffff022224 */ /* 0x100fe400078e000c */
[----:B------:R-:W-:Y:S01]  /*26e0*/  @P6 IMAD.MOV.U32 R2, RZ, RZ, R11 ;  /* 0x000000ffff026224 */ /* 0x000fe200078e000b */
[----:B------:R-:W-:Y:S01]  /*26f0*/  BSSY.RECONVERGENT B2, `(.L_x_14) ;  /* 0x000001d000027945 */ /* 0x000fe20003800200 */
[----:B------:R-:W-:Y:S01]  /*2700*/  @P1 IMAD.MOV.U32 R5, RZ, RZ, R12 ;  /* 0x000000ffff051224 */ /* 0x000fe200078e000c */
[----:B------:R-:W-:Y:S01]  /*2710*/  @P0 MOV R8, R12 ;  /* 0x0000000c00080202 */ /* 0x000fe20000000f00 */
[----:B------:R-:W-:-:S02]  /*2720*/  IMAD.MOV.U32 R9, RZ, RZ, R2 ;  /* 0x000000ffff097224 */ /* 0x000fc400078e0002 */
[--C-:B------:R-:W-:Y:S02]  /*2730*/  @P4 IMAD.MOV.U32 R7, RZ, RZ, R12.reuse ;  /* 0x000000ffff074224 */ /* 0x100fe400078e000c */
[--C-:B------:R-:W-:Y:S02]  /*2740*/  @P3 IMAD.MOV.U32 R6, RZ, RZ, R12.reuse ;  /* 0x000000ffff063224 */ /* 0x100fe400078e000c */
[--C-:B------:R-:W-:Y:S02]  /*2750*/  @P6 IMAD.MOV.U32 R11, RZ, RZ, R12.reuse ;  /* 0x000000ffff0b6224 */ /* 0x100fe400078e000c */
[----:B------:R-:W-:Y:S01]  /*2760*/  @P2 IMAD.MOV.U32 R9, RZ, RZ, R12 ;  /* 0x000000ffff092224 */ /* 0x000fe200078e000c */
[----:B-1----:R-:W0:Y:S02]  /*2770*/  F2F.F64.F32 R22, |R4| ;  /* 0x4000000400167310 */ /* 0x002e240000201800 */
[----:B0-----:R-:W-:-:S14]  /*2780*/  DSETP.GT.AND P5, PT, R22, UR4, PT ;  /* 0x0000000416007e2a */ /* 0x001fdc000bfa4000 */
[----:B--2---:R-:W-:Y:S05]  /*2790*/  @!P5 BRA `(.L_x_15) ;  /* 0x000000000048d947 */ /* 0x004fea0003800000 */
        /* <DEDUP_REMOVED lines=10> */
[----:B------:R-:W-:-:S07]  /*2840*/  MOV R34, 0x2860 ;  /* 0x0000286000227802 */ /* 0x000fce0000000f00 */
[----:B------:R-:W-:Y:S05]  /*2850*/  CALL.REL.NOINC `($__internal_0_$__cuda_sm3x_div_rn_noftz_f32_slowpath) ;  /* 0x0000001c005c7944 */ /* 0x000fea0003c00000 */
.L_x_17:
[----:B------:R-:W-:Y:S05]  /*2860*/  BSYNC.RECONVERGENT B3 ;  /* 0x0000000000037941 */ /* 0x000fea0003800200 */
.L_x_16:
[----:B------:R-:W2:Y:S01]  /*2870*/  LDG.E R4, desc[UR6][R18.64+0x2c] ;  /* 0x00002c0612047981 */ /* 0x000ea2000c1e1900 */
[----:B------:R-:W-:-:S03]  /*2880*/  MOV R3, R2 ;  /* 0x0000000200037202 */ /* 0x000fc60000000f00 */
[----:B------:R0:W-:Y:S01]  /*2890*/  STG.E desc[UR6][R18.64+0x38], R2 ;  /* 0x0000380212007986 */ /* 0x0001e2000c101906 */
[----:B--2---:R-:W-:-:S05]  /*28a0*/  FFMA R21, R4, -R2, R21 ;  /* 0x8000000204157223 */ /* 0x004fca0000000015 */
[----:B------:R0:W-:Y:S02]  /*28b0*/  STG.E desc[UR6][R18.64+0x3c], R21 ;  /* 0x00003c1512007986 */ /* 0x0001e4000c101906 */
.L_x_15:
[----:B------:R-:W-:Y:S05]  /*28c0*/  BSYNC.RECONVERGENT B2 ;  /* 0x0000000000027941 */ /* 0x000fea0003800200 */
.L_x_14:
[----:B0-----:R-:W-:Y:S01]  /*28d0*/  IMAD.MOV.U32 R2, RZ, RZ, 0x3 ;  /* 0x00000003ff027424 */ /* 0x001fe200078e00ff */
[----:B-----5:R-:W-:Y:S01]  /*28e0*/  FSETP.GT.AND P4, PT, |R21|, RZ, PT ;  /* 0x000000ff1500720b */ /* 0x020fe20003f84200 */
[----:B------:R-:W-:Y:S01]  /*28f0*/  HFMA2 R12, -RZ, RZ, 0, 7.152557373046875e-07 ;  /* 0x0000000cff0c7431 */ /* 0x000fe200000001ff */
[----:B------:R-:W2:Y:S02]  /*2900*/  LDG.E R25, desc[UR6][R18.64+0x30] ;  /* 0x0000300612197981 */ /* 0x000ea4000c1e1900 */
[----:B------:R-:W-:-:S05]  /*2910*/  SEL R2, R2, 0xffffffff, P4 ;  /* 0xffffffff02027807 */ /* 0x000fca0002000000 */
[C---:B------:R-:W-:Y:S02]  /*2920*/  IMAD.SHL.U32 R4, R2.reuse, 0x4, RZ ;  /* 0x0000000402047824 */ /* 0x040fe400078e00ff */
[----:B------:R-:W-:-:S03]  /*2930*/  IMAD R23, R2, -0xc, RZ ;  /* 0xfffffff402177824 */ /* 0x000fc600078e02ff */
[C---:B------:R-:W-:Y:S02]  /*2940*/  ISETP.EQ.AND P3, PT, R4.reuse, -0x10, PT ;  /* 0xfffffff00400780c */ /* 0x040fe40003f62270 */
[C---:B------:R-:W-:Y:S02]  /*2950*/  ISETP.EQ.AND P0, PT, R4.reuse, -0xc, PT ;  /* 0xfffffff40400780c */ /* 0x040fe40003f02270 */
[C---:B------:R-:W-:Y:S02]  /*2960*/  ISETP.EQ.AND P5, PT, R4.reuse, -0x1c, PT ;  /* 0xffffffe40400780c */ /* 0x040fe40003fa2270 */
[C---:B------:R-:W-:Y:S02]  /*2970*/  ISETP.EQ.AND P1, PT, R4.reuse, -0x8, PT ;  /* 0xfffffff80400780c */ /* 0x040fe40003f22270 */
[C---:B------:R-:W-:Y:S02]  /*2980*/  ISETP.EQ.AND P2, PT, R4.reuse, -0x20, PT ;  /* 0xffffffe00400780c */ /* 0x040fe40003f42270 */
[----:B------:R-:W-:-:S02]  /*2990*/  ISETP.EQ.AND P2, PT, R4, -0x4, PT ;  /* 0xfffffffc0400780c */ /* 0x000fc40003f42270 */
[----:B------:R-:W-:Y:S01]  /*29a0*/  P2R R22, PR, RZ, 0x1 ;  /* 0x00000001ff167803 */ /* 0x000fe20000000000 */
[----:B------:R-:W-:Y:S01]  /*29b0*/  @P3 IMAD.MOV.U32 R10, RZ, RZ, R20 ;  /* 0x000000ffff0a3224 */ /* 0x000fe200078e0014 */
[C---:B------:R-:W-:Y:S01]  /*29c0*/  ISETP.EQ.AND P6, PT, R4.reuse, 0xc, PT ;  /* 0x0000000c0400780c */ /* 0x040fe20003fc2270 */
[--C-:B------:R-:W-:Y:S01]  /*29d0*/  @P3 IMAD.MOV.U32 R20, RZ, RZ, R8.reuse ;  /* 0x000000ffff143224 */ /* 0x100fe200078e0008 */
[C---:B------:R-:W-:Y:S01]  /*29e0*/  ISETP.EQ.AND P3, PT, R4.reuse, -0x18, PT ;  /* 0xffffffe80400780c */ /* 0x040fe20003f62270 */
[----:B------:R-:W-:Y:S02]  /*29f0*/  @P0 IMAD.MOV.U32 R10, RZ, RZ, R17 ;  /* 0x000000ffff0a0224 */ /* 0x000fe400078e0011 */
[----:B------:R-:W-:Y:S01]  /*2a00*/  @P0 IMAD.MOV.U32 R17, RZ, RZ, R8 ;  /* 0x000000ffff110224 */ /* 0x000fe200078e0008 */
[----:B------:R-:W-:Y:S01]  /*2a10*/  ISETP.EQ.AND P0, PT, R4, 0x10, PT ;  /* 0x000000100400780c */ /* 0x000fe20003f02270 */
[----:B------:R-:W-:Y:S02]  /*2a20*/  @P1 IMAD.MOV.U32 R10, RZ, RZ, R16 ;  /* 0x000000ffff0a1224 */ /* 0x000fe400078e0010 */
[----:B------:R-:W-:Y:S01]  /*2a30*/  @P5 IMAD.MOV.U32 R20, RZ, RZ, R17 ;  /* 0x000000ffff145224 */ /* 0x000fe200078e0011 */
[----:B------:R-:W-:Y:S01]  /*2a40*/  SEL R17, R12, 0xfffffffc, P4 ;  /* 0xfffffffc0c117807 */ /* 0x000fe20002000000 */
[----:B------:R-:W-:Y:S01]  /*2a50*/  @P1 IMAD.MOV.U32 R16, RZ, RZ, R8 ;  /* 0x000000ffff101224 */ /* 0x000fe200078e0008 */
[----:B------:R-:W-:Y:S01]  /*2a60*/  ISETP.EQ.AND P4, PT, R4, -0x14, PT ;  /* 0xffffffec0400780c */ /* 0x000fe20003f82270 */
[----:B------:R-:W-:-:S02]  /*2a70*/  @P2 IMAD.MOV.U32 R10, RZ, RZ, R15 ;  /* 0x000000ffff0a2224 */ /* 0x000fc400078e000f */
[----:B------:R-:W-:Y:S01]  /*2a80*/  @P3 IMAD.MOV.U32 R20, RZ, RZ, R16 ;  /* 0x000000ffff143224 */ /* 0x000fe200078e0010 */
[----:B------:R-:W-:Y:S01]  /*2a90*/  ISETP.EQ.AND P3, PT, R4, RZ, PT ;  /* 0x000000ff0400720c */ /* 0x000fe20003f62270 */
[----:B------:R-:W-:-:S04]  /*2aa0*/  IMAD.WIDE R16, R17, 0x4, R18 ;  /* 0x0000000411107825 */ /* 0x000fc800078e0212 */
[----:B------:R-:W-:Y:S01]  /*2ab0*/  @P2 IMAD.MOV.U32 R15, RZ, RZ, R8 ;  /* 0x000000ffff0f2224 */ /* 0x000fe200078e0008 */
[----:B------:R-:W3:Y:S01]  /*2ac0*/  LDG.E R27, desc[UR6][R16.64] ;  /* 0x00000006101b7981 */ /* 0x000ee2000c1e1900 */
[----:B------:R-:W-:-:S03]  /*2ad0*/  IADD3 R14, P5, PT, R16, R23, RZ ;  /* 0x00000017100e7210 */ /* 0x000fc60007fbe0ff */
[----:B------:R-:W-:Y:S02]  /*2ae0*/  @P4 MOV R20, R15 ;  /* 0x0000000f00144202 */ /* 0x000fe40000000f00 */
[C---:B------:R-:W-:Y:S01]  /*2af0*/  ISETP.EQ.AND P4, PT, R4.reuse, 0x4, PT ;  /* 0x000000040400780c */ /* 0x040fe20003f82270 */
[--C-:B------:R-:W-:Y:S01]  /*2b00*/  @P3 IMAD.MOV.U32 R10, RZ, RZ, R13.reuse ;  /* 0x000000ffff0a3224 */ /* 0x100fe200078e000d */
[----:B------:R-:W-:Y:S01]  /*2b10*/  LEA.HI.X.SX32 R15, R23, R17, 0x1, P5 ;  /* 0x00000011170f7211 */ /* 0x000fe200028f0eff */
[----:B------:R-:W-:Y:S01]  /*2b20*/  IMAD.MOV.U32 R23, RZ, RZ, R13 ;  /* 0x000000ffff177224 */ /* 0x000fe200078e000d */
[----:B------:R-:W-:Y:S01]  /*2b30*/  ISETP.EQ.AND P5, PT, R4, 0x8, PT ;  /* 0x000000080400780c */ /* 0x000fe20003fa2270 */
[----:B------:R-:W-:-:S08]  /*2b40*/  @P3 IMAD.MOV.U32 R13, RZ, RZ, R8 ;  /* 0x000000ffff0d3224 */ /* 0x000fd000078e0008 */
[----:B------:R-:W-:Y:S01]  /*2b50*/  @P4 IMAD.MOV.U32 R10, RZ, RZ, R0 ;  /* 0x000000ffff0a4224 */ /* 0x000fe200078e0000 */
[----:B------:R-:W-:-:S03]  /*2b60*/  @P4 MOV R0, R8 ;  /* 0x0000000800004202 */ /* 0x000fc60000000f00 */
[----:B------:R-:W-:Y:S02]  /*2b70*/  @P5 IMAD.MOV.U32 R10, RZ, RZ, R5 ;  /* 0x000000ffff0a5224 */ /* 0x000fe400078e0005 */
[--C-:B------:R-:W-:Y:S02]  /*2b80*/  @P6 IMAD.MOV.U32 R10, RZ, RZ, R8.reuse ;  /* 0x000000ffff0a6224 */ /* 0x100fe400078e0008 */
[----:B------:R-:W-:Y:S02]  /*2b90*/  @P0 IMAD.MOV.U32 R10, RZ, RZ, R7 ;  /* 0x000000ffff0a0224 */ /* 0x000fe400078e0007 */
[--C-:B------:R-:W-:Y:S01]  /*2ba0*/  @P0 IMAD.MOV.U32 R7, RZ, RZ, R8.reuse ;  /* 0x000000ffff070224 */ /* 0x100fe200078e0008 */
[----:B------:R-:W-:Y:S01]  /*2bb0*/  ISETP.EQ.AND P0, PT, R4, 0x14, PT ;  /* 0x000000140400780c */ /* 0x000fe20003f02270 */
[----:B------:R-:W-:Y:S02]  /*2bc0*/  IMAD.SHL.U32 R29, R29, 0x4, RZ ;  /* 0x000000041d1d7824 */ /* 0x000fe400078e00ff */
[----:B------:R-:W-:-:S10]  /*2bd0*/  @P5 IMAD.MOV.U32 R5, RZ, RZ, R8 ;  /* 0x000000ffff055224 */ /* 0x000fd400078e0008 */
[----:B------:R-:W-:Y:S01]  /*2be0*/  @P0 MOV R10, R6 ;  /* 0x00000006000a0202 */ /* 0x000fe20000000f00 */
[----:B------:R-:W-:Y:S01]  /*2bf0*/  @P0 IMAD.MOV.U32 R6, RZ, RZ, R8 ;  /* 0x000000ffff060224 */ /* 0x000fe200078e0008 */
[----:B------:R-:W-:-:S13]  /*2c00*/  ISETP.EQ.AND P0, PT, R4, 0x18, PT ;  /* 0x000000180400780c */ /* 0x000fda0003f02270 */
[----:B------:R-:W-:Y:S01]  /*2c10*/  @P0 IMAD.MOV.U32 R10, RZ, RZ, R9 ;  /* 0x000000ffff0a0224 */ /* 0x000fe200078e0009 */
[----:B------:R-:W-:-:S13]  /*2c20*/  ISETP.EQ.AND P0, PT, R4, 0x1c, PT ;  /* 0x0000001c0400780c */ /* 0x000fda0003f02270 */
[----:B------:R-:W-:Y:S02]  /*2c30*/  @P0 IMAD.MOV.U32 R10, RZ, RZ, R11 ;  /* 0x000000ffff0a0224 */ /* 0x000fe400078e000b */
[----:B------:R-:W-:Y:S01]  /*2c40*/  @P0 IMAD.MOV.U32 R11, RZ, RZ, R8 ;  /* 0x000000ffff0b0224 */ /* 0x000fe200078e0008 */
[----:B------:R-:W-:-:S13]  /*2c50*/  ISETP.EQ.AND P0, PT, R4, -0x10, PT ;  /* 0xfffffff00400780c */ /* 0x000fda0003f02270 */
[----:B------:R-:W-:Y:S01]  /*2c60*/  @P0 IMAD.MOV.U32 R20, RZ, RZ, R13 ;  /* 0x000000ffff140224 */ /* 0x000fe200078e000d */
[----:B------:R-:W-:-:S13]  /*2c70*/  ISETP.NE.AND P0, PT, R22, RZ, PT ;  /* 0x000000ff1600720c */ /* 0x000fda0003f05270 */
[----:B------:R-:W-:Y:S02]  /*2c80*/  @P0 IMAD.MOV.U32 R20, RZ, RZ, R0 ;  /* 0x000000ffff140224 */ /* 0x000fe400078e0000 */
[----:B------:R-:W-:Y:S01]  /*2c90*/  @P0 IMAD.MOV.U32 R0, RZ, RZ, R11 ;  /* 0x000000ffff000224 */ /* 0x000fe200078e000b */
[----:B---3--:R-:W-:Y:S01]  /*2ca0*/  STG.E desc[UR6][R18.64+0x30], R27 ;  /* 0x0000301b12007986 */ /* 0x008fe2000c101906 */
[----:B------:R-:W-:Y:S02]  /*2cb0*/  @P6 IMAD.MOV.U32 R10, RZ, RZ, R8 ;  /* 0x000000ffff0a6224 */ /* 0x000fe400078e0008 */
[----:B------:R-:W-:Y:S01]  /*2cc0*/  @P1 IMAD.MOV.U32 R20, RZ, RZ, R5 ;  /* 0x000000ffff141224 */ /* 0x000fe200078e0005 */
[----:B------:R-:W3:Y:S01]  /*2cd0*/  LDG.E R33, desc[UR6][R16.64+0x4] ;  /* 0x0000040610217981 */ /* 0x000ee2000c1e1900 */
[----:B------:R-:W-:-:S03]  /*2ce0*/  @P1 IMAD.MOV.U32 R5, RZ, RZ, R11 ;  /* 0x000000ffff051224 */ /* 0x000fc600078e000b */
[----:B--2---:R0:W-:Y:S04]  /*2cf0*/  STG.E desc[UR6][R16.64], R25 ;  /* 0x0000001910007986 */ /* 0x0041e8000c101906 */
[----:B------:R-:W2:Y:S04]  /*2d00*/  LDG.E R31, desc[UR6][R18.64+0x34] ;  /* 0x00003406121f7981 */ /* 0x000ea8000c1e1900 */
[----:B---3--:R-:W-:Y:S04]  /*2d10*/  STG.E desc[UR6][R18.64+0x34], R33 ;  /* 0x0000342112007986 */ /* 0x008fe8000c101906 */
[----:B------:R-:W3:Y:S04]  /*2d20*/  LDG.E R35, desc[UR6][R16.64+0x8] ;  /* 0x0000080610237981 */ /* 0x000ee8000c1e1900 */
[----:B--2---:R-:W-:Y:S04]  /*2d30*/  STG.E desc[UR6][R16.64+0x4], R31 ;  /* 0x0000041f10007986 */ /* 0x004fe8000c101906 */
[----:B---3--:R-:W-:Y:S04]  /*2d40*/  STG.E desc[UR6][R18.64+0x38], R35 ;  /* 0x0000382312007986 */ /* 0x008fe8000c101906 */
[----:B------:R-:W2:Y:S04]  /*2d50*/  LDG.E R37, desc[UR6][R16.64+0xc] ;  /* 0x00000c0610257981 */ /* 0x000ea8000c1e1900 */
[----:B------:R-:W-:Y:S01]  /*2d60*/  STG.E desc[UR6][R16.64+0x8], R3 ;  /* 0x0000080310007986 */ /* 0x000fe2000c101906 */
[----:B0-----:R-:W-:-:S03]  /*2d70*/  IADD3 R25, PT, PT, R2, 0x4, RZ ;  /* 0x0000000402197810 */ /* 0x001fc60007ffe0ff */
[----:B--2---:R-:W-:Y:S04]  /*2d80*/  STG.E desc[UR6][R18.64+0x3c], R37 ;  /* 0x00003c2512007986 */ /* 0x004fe8000c101906 */
[----:B------:R0:W-:Y:S04]  /*2d90*/  STG.E desc[UR6][R16.64+0xc], R21 ;  /* 0x00000c1510007986 */ /* 0x0001e8000c101906 */
[----:B------:R-:W2:Y:S04]  /*2da0*/  LDG.E R22, desc[UR6][R14.64] ;  /* 0x000000060e167981 */ /* 0x000ea8000c1e1900 */
[----:B------:R-:W3:Y:S01]  /*2db0*/  LDG.E R12, desc[UR6][R18.64+0xc] ;  /* 0x00000c06120c7981 */ /* 0x000ee2000c1e1900 */
[----:B------:R-:W-:Y:S01]  /*2dc0*/  IMAD.WIDE.U32 R24, R25, 0x4, R18 ;  /* 0x0000000419187825 */ /* 0x000fe200078e0012 */
[----:B0-----:R-:W0:Y:S02]  /*2dd0*/  LDC.64 R16, c[0x0][0x388] ;  /* 0x0000e200ff107b82 */ /* 0x001e240000000a00 */
[----:B--2---:R-:W-:Y:S04]  /*2de0*/  STG.E desc[UR6][R18.64+0xc], R22 ;  /* 0x00000c1612007986 */ /* 0x004fe8000c101906 */
[----:B---3--:R1:W-:Y:S04]  /*2df0*/  STG.E desc[UR6][R14.64], R12 ;  /* 0x0000000c0e007986 */ /* 0x0083e8000c101906 */
[----:B------:R-:W2:Y:S04]  /*2e00*/  LDG.E R33, desc[UR6][R24.64] ;  /* 0x0000000618217981 */ /* 0x000ea8000c1e1900 */
[----:B------:R-:W3:Y:S01]  /*2e10*/  LDG.E R31, desc[UR6][R18.64+0x1c] ;  /* 0x00001c06121f7981 */ /* 0x000ee2000c1e1900 */
[----:B------:R-:W-:-:S04]  /*2e20*/  VIADD R27, R2, 0x8 ;  /* 0x00000008021b7836 */ /* 0x000fc80000000000 */
[----:B------:R-:W-:Y:S01]  /*2e30*/  IMAD.WIDE.U32 R26, R27, 0x4, R18 ;  /* 0x000000041b1a7825 */ /* 0x000fe200078e0012 */
[----:B--2---:R-:W-:Y:S04]  /*2e40*/  STG.E desc[UR6][R18.64+0x1c], R33 ;  /* 0x00001c2112007986 */ /* 0x004fe8000c101906 */
[----:B---3--:R2:W-:Y:S04]  /*2e50*/  STG.E desc[UR6][R24.64], R31 ;  /* 0x0000001f18007986 */ /* 0x0085e8000c101906 */
[----:B------:R-:W3:Y:S04]  /*2e60*/  LDG.E R35, desc[UR6][R26.64] ;  /* 0x000000061a237981 */ /* 0x000ee8000c1e1900 */
[----:B------:R-:W4:Y:S01]  /*2e70*/  LDG.E R21, desc[UR6][R18.64+0x2c] ;  /* 0x00002c0612157981 */ /* 0x000f22000c1e1900 */
[----:B------:R-:W-:-:S04]  /*2e80*/  VIADD R3, R2, 0xc ;  /* 0x0000000c02037836 */ /* 0x000fc80000000000 */
[----:B------:R-:W-:Y:S01]  /*2e90*/  IMAD.WIDE.U32 R2, R3, 0x4, R18 ;  /* 0x0000000403027825 */ /* 0x000fe200078e0012 */
[----:B---3--:R-:W-:Y:S04]  /*2ea0*/  STG.E desc[UR6][R18.64+0x2c], R35 ;  /* 0x00002c2312007986 */ /* 0x008fe8000c101906 */
[----:B----4-:R3:W-:Y:S04]  /*2eb0*/  STG.E desc[UR6][R26.64], R21 ;  /* 0x000000151a007986 */ /* 0x0107e8000c101906 */
[----:B-1----:R-:W4:Y:S04]  /*2ec0*/  LDG.E R14, desc[UR6][R2.64] ;  /* 0x00000006020e7981 */ /* 0x002f28000c1e1900 */
[----:B------:R-:W2:Y:S01]  /*2ed0*/  LDG.E R37, desc[UR6][R18.64+0x3c] ;  /* 0x00003c0612257981 */ /* 0x000ea2000c1e1900 */
[----:B0-----:R-:W-:-:S04]  /*2ee0*/  IMAD.WIDE R16, R29, 0x4, R16 ;  /* 0x000000041d107825 */ /* 0x001fc800078e0210 */
[--C-:B------:R-:W-:Y:S01]  /*2ef0*/  IMAD.WIDE R22, R23, 0x4, R16.reuse ;  /* 0x0000000417167825 */ /* 0x100fe200078e0210 */
[----:B----4-:R-:W-:Y:S04]  /*2f00*/  STG.E desc[UR6][R18.64+0x3c], R14 ;  /* 0x00003c0e12007986 */ /* 0x010fe8000c101906 */
[----:B--2---:R0:W-:Y:S04]  /*2f10*/  STG.E desc[UR6][R2.64], R37 ;  /* 0x0000002502007986 */ /* 0x0041e8000c101906 */
[----:B------:R-:W2:Y:S01]  /*2f20*/  LDG.E R12, desc[UR6][R22.64] ;  /* 0x00000006160c7981 */ /* 0x000ea2000c1e1900 */
[----:B------:R-:W-:-:S05]  /*2f30*/  IMAD.WIDE R24, R0, 0x4, R16 ;  /* 0x0000000400187825 */ /* 0x000fca00078e0210 */
[----:B------:R-:W4:Y:S01]  /*2f40*/  LDG.E R15, desc[UR6][R24.64] ;  /* 0x00000006180f7981 */ /* 0x000f22000c1e1900 */
[----:B------:R-:W-:Y:S02]  /*2f50*/  @P2 IMAD.MOV.U32 R20, RZ, RZ, R10 ;  /* 0x000000ffff142224 */ /* 0x000fe400078e000a */
[----:B------:R-:W-:Y:S02]  /*2f60*/  @P2 IMAD.MOV.U32 R10, RZ, RZ, R11 ;  /* 0x000000ffff0a2224 */ /* 0x000fe400078e000b */
[----:B---3--:R-:W-:-:S04]  /*2f70*/  IMAD.WIDE R26, R5, 0x4, R16 ;  /* 0x00000004051a7825 */ /* 0x008fc800078e0210 */
[----:B0-----:R-:W-:Y:S02]  /*2f80*/  IMAD.WIDE R2, R10, 0x4, R16 ;  /* 0x000000040a027825 */ /* 0x001fe400078e0210 */
[----:B------:R-:W3:Y:S04]  /*2f90*/  LDG.E R26, desc[UR6][R26.64] ;  /* 0x000000061a1a7981 */ /* 0x000ee8000c1e1900 */
[----:B------:R-:W4:Y:S01]  /*2fa0*/  LDG.E R21, desc[UR6][R2.64] ;  /* 0x0000000602157981 */ /* 0x000f22000c1e1900 */
[----:B--2---:R-:W-:-:S13]  /*2fb0*/  FSETP.NEU.AND P0, PT, R12, RZ, PT ;  /* 0x000000ff0c00720b */ /* 0x004fda0003f0d000 */
[----:B------:R-:W2:Y:S01]  /*2fc0*/  @P0 LDG.E R28, desc[UR6][R18.64+0x10] ;  /* 0x00001006121c0981 */ /* 0x000ea2000c1e1900 */
[C---:B------:R-:W-:Y:S01]  /*2fd0*/  ISETP.EQ.AND P1, PT, R4.reuse, 0x18, PT ;  /* 0x000000180400780c */ /* 0x040fe20003f22270 */
[----:B------:R-:W-:Y:S01]  /*2fe0*/  @P0 IMAD.MOV.U32 R23, RZ, RZ, 0x1 ;  /* 0x00000001ff170424 */ /* 0x000fe200078e00ff */
[----:B------:R-:W-:-:S11]  /*2ff0*/  ISETP.EQ.AND P2, PT, R4, -0x10, PT ;  /* 0xfffffff00400780c */ /* 0x000fd60003f42270 */
[----:B------:R-:W-:Y:S01]  /*3000*/  @P1 IMAD.MOV.U32 R9, RZ, RZ, R8 ;  /* 0x000000ffff091224 */ /* 0x000fe200078e0008 */
[----:B------:R-:W-:Y:S01]  /*3010*/  @P3 MOV R20, R7 ;  /* 0x0000000700143202 */ /* 0x000fe20000000f00 */
[----:B------:R-:W-:Y:S02]  /*3020*/  @P4 IMAD.MOV.U32 R20, RZ, RZ, R6 ;  /* 0x000000ffff144224 */ /* 0x000fe400078e0006 */
[----:B------:R-:W-:Y:S02]  /*3030*/  @P5 IMAD.MOV.U32 R20, RZ, RZ, R9 ;  /* 0x000000ffff145224 */ /* 0x000fe400078e0009 */
[--C-:B------:R-:W-:Y:S01]  /*3040*/  @P6 IMAD.MOV.U32 R20, RZ, RZ, R11.reuse ;  /* 0x000000ffff146224 */ /* 0x100fe200078e000b */
[----:B------:R-:W-:Y:S01]  /*3050*/  BSSY.RECONVERGENT B0, `(.L_x_18) ;  /* 0x000004d000007945 */ /* 0x000fe20003800200 */
[--C-:B------:R-:W-:Y:S02]  /*3060*/  @P2 IMAD.MOV.U32 R13, RZ, RZ, R11.reuse ;  /* 0x000000ffff0d2224 */ /* 0x100fe400078e000b */
[--C-:B------:R-:W-:Y:S01]  /*3070*/  @P3 IMAD.MOV.U32 R7, RZ, RZ, R11.reuse ;  /* 0x000000ffff073224 */ /* 0x100fe200078e000b */
[----:B------:R-:W-:Y:S01]  /*3080*/  MOV R8, R20 ;  /* 0x0000001400087202 */ /* 0x000fe20000000f00 */
[----:B------:R-:W-:-:S02]  /*3090*/  @P4 IMAD.MOV.U32 R6, RZ, RZ, R11 ;  /* 0x000000ffff064224 */ /* 0x000fc400078e000b */
[--C-:B------:R-:W-:Y:S02]  /*30a0*/  @P5 IMAD.MOV.U32 R9, RZ, RZ, R11.reuse ;  /* 0x000000ffff095224 */ /* 0x100fe400078e000b */
[----:B------:R-:W-:Y:S02]  /*30b0*/  @P6 IMAD.MOV.U32 R8, RZ, RZ, R11 ;  /* 0x000000ffff086224 */ /* 0x000fe400078e000b */
[----:B---3--:R-:W-:Y:S02]  /*30c0*/  IMAD.MOV.U32 R14, RZ, RZ, R26 ;  /* 0x000000ffff0e7224 */ /* 0x008fe400078e001a */
[----:B----4-:R-:W-:Y:S02]  /*30d0*/  IMAD.MOV.U32 R4, RZ, RZ, R21 ;  /* 0x000000ffff047224 */ /* 0x010fe400078e0015 */
[----:B--2---:R-:W-:-:S05]  /*30e0*/  @P0 FFMA R15, R12, -R28, R15 ;  /* 0x8000001c0c0f0223 */ /* 0x004fca000000000f */
[----:B------:R-:W-:-:S04]  /*30f0*/  @!P0 FSETP.NEU.AND P1, PT, R15, RZ, PT ;  /* 0x000000ff0f00820b */ /* 0x000fc80003f2d000 */
[----:B------:R-:W-:-:S04]  /*3100*/  @!P0 SEL R23, RZ, 0x2, !P1 ;  /* 0x00000002ff178807 */ /* 0x000fc80004800000 */
[----:B------:R-:W-:-:S13]  /*3110*/  ISETP.NE.AND P0, PT, R23, RZ, PT ;  /* 0x000000ff1700720c */ /* 0x000fda0003f05270 */
[----:B------:R-:W-:Y:S05]  /*3120*/  @!P0 BRA `(.L_x_19) ;  /* 0x0000000000f48947 */ /* 0x000fea0003800000 */
[----:B------:R-:W-:-:S05]  /*3130*/  IMAD.WIDE.U32 R2, R23, 0x4, R18 ;  /* 0x0000000417027825 */ /* 0x000fca00078e0012 */
[----:B------:R-:W2:Y:S01]  /*3140*/  LDG.E R25, desc[UR6][R2.64+0x1c] ;  /* 0x00001c0602197981 */ /* 0x000ea2000c1e1900 */
[----:B------:R-:W-:-:S05]  /*3150*/  IADD3 R11, PT, PT, R23, -0x1, RZ ;  /* 0xffffffff170b7810 */ /* 0x000fca0007ffe0ff */
[----:B------:R-:W-:-:S05]  /*3160*/  IMAD.SHL.U32 R11, R11, 0x4, RZ ;  /* 0x000000040b0b7824 */ /* 0x000fca00078e00ff */
[C---:B------:R-:W-:Y:S02]  /*3170*/  ISETP.EQ.AND P0, PT, R11.reuse, RZ, PT ;  /* 0x000000ff0b00720c */ /* 0x040fe40003f02270 */
[C---:B------:R-:W-:Y:S02]  /*3180*/  ISETP.EQ.AND P1, PT, R11.reuse, 0x4, PT ;  /* 0x000000040b00780c */ /* 0x040fe40003f22270 */
[C---:B------:R-:W-:Y:S02]  /*3190*/  ISETP.EQ.AND P2, PT, R11.reuse, 0x8, PT ;  /* 0x000000080b00780c */ /* 0x040fe40003f42270 */
[----:B------:R-:W-:-:S07]  /*31a0*/  ISETP.EQ.AND P3, PT, R11, 0xc, PT ;  /* 0x0000000c0b00780c */ /* 0x000fce0003f62270 */
[----:B------:R-:W-:Y:S01]  /*31b0*/  @P0 IMAD.MOV.U32 R20, RZ, RZ, R12 ;  /* 0x000000ffff140224 */ /* 0x000fe200078e000c */
[C---:B------:R-:W-:Y:S01]  /*31c0*/  ISETP.EQ.AND P0, PT, R11.reuse, 0x10, PT ;  /* 0x000000100b00780c */ /* 0x040fe20003f02270 */
[----:B------:R-:W-:Y:S01]  /*31d0*/  @P1 IMAD.MOV.U32 R20, RZ, RZ, R15 ;  /* 0x000000ffff141224 */ /* 0x000fe200078e000f */
[C---:B------:R-:W-:Y:S01]  /*31e0*/  ISETP.EQ.AND P1, PT, R11.reuse, 0x14, PT ;  /* 0x000000140b00780c */ /* 0x040fe20003f22270 */
[----:B------:R-:W-:Y:S01]  /*31f0*/  @P2 IMAD.MOV.U32 R20, RZ, RZ, R26 ;  /* 0x000000ffff142224 */ /* 0x000fe200078e001a */
[C---:B------:R-:W-:Y:S01]  /*3200*/  ISETP.EQ.AND P2, PT, R11.reuse, 0x18, PT ;  /* 0x000000180b00780c */ /* 0x040fe20003f42270 */
[----:B------:R-:W-:Y:S01]  /*3210*/  @P3 IMAD.MOV.U32 R20, RZ, RZ, R21 ;  /* 0x000000ffff143224 */ /* 0x000fe200078e0015 */
[----:B------:R-:W-:-:S07]  /*3220*/  ISETP.EQ.AND P3, PT, R11, 0x1c, PT ;  /* 0x0000001c0b00780c */ /* 0x000fce0003f62270 */
[----:B------:R-:W-:Y:S01]  /*3230*/  @P0 IMAD.MOV.U32 R20, RZ, RZ, R13 ;  /* 0x000000ffff140224 */ /* 0x000fe200078e000d */
[C---:B------:R-:W-:Y:S02]  /*3240*/  ISETP.EQ.AND P0, PT, R11.reuse, 0x20, PT ;  /* 0x000000200b00780c */ /* 0x040fe40003f02270 */
[----:B------:R-:W-:Y:S01]  /*3250*/  @P1 MOV R20, R0 ;  /* 0x0000000000141202 */ /* 0x000fe20000000f00 */
[----:B------:R-:W-:Y:S01]  /*3260*/  @P2 IMAD.MOV.U32 R20, RZ, RZ, R5 ;  /* 0x000000ffff142224 */ /* 0x000fe200078e0005 */
[C---:B------:R-:W-:Y:S01]  /*3270*/  ISETP.EQ.AND P1, PT, R11.reuse, 0x24, PT ;  /* 0x000000240b00780c */ /* 0x040fe20003f22270 */
[----:B------:R-:W-:Y:S01]  /*3280*/  @P3 IMAD.MOV.U32 R20, RZ, RZ, R10 ;  /* 0x000000ffff143224 */ /* 0x000fe200078e000a */
[C---:B------:R-:W-:Y:S02]  /*3290*/  ISETP.EQ.AND P2, PT, R11.reuse, 0x28, PT ;  /* 0x000000280b00780c */ /* 0x040fe40003f42270 */
[----:B------:R-:W-:Y:S01]  /*32a0*/  ISETP.EQ.AND P3, PT, R11, 0x2c, PT ;  /* 0x0000002c0b00780c */ /* 0x000fe20003f62270 */
[----:B------:R-:W-:-:S04]  /*32b0*/  IMAD.MOV.U32 R11, RZ, RZ, 0x2 ;  /* 0x00000002ff0b7424 */ /* 0x000fc800078e00ff */
[----:B------:R-:W-:Y:S01]  /*32c0*/  @P0 IMAD.MOV.U32 R20, RZ, RZ, R7 ;  /* 0x000000ffff140224 */ /* 0x000fe200078e0007 */
[----:B------:R-:W-:-:S03]  /*32d0*/  ISETP.NE.AND P0, PT, R23, 0x2, PT ;  /* 0x000000021700780c */ /* 0x000fc60003f05270 */
[----:B------:R-:W-:Y:S02]  /*32e0*/  @P1 IMAD.MOV.U32 R20, RZ, RZ, R6 ;  /* 0x000000ffff141224 */ /* 0x000fe400078e0006 */
[----:B------:R-:W-:Y:S02]  /*32f0*/  @P2 IMAD.MOV.U32 R20, RZ, RZ, R9 ;  /* 0x000000ffff142224 */ /* 0x000fe400078e0009 */
[----:B------:R-:W-:-:S05]  /*3300*/  @P3 MOV R20, R8 ;  /* 0x0000000800143202 */ /* 0x000fca0000000f00 */
[----:B--2---:R-:W-:Y:S01]  /*3310*/  FFMA R14, -R25, R20, R14 ;  /* 0x00000014190e7223 */ /* 0x004fe2000000010e */
[----:B------:R-:W-:Y:S06]  /*3320*/  @!P0 BRA `(.L_x_20) ;  /* 0x00000000007c8947 */ /* 0x000fec0003800000 */
[----:B------:R-:W2:Y:S01]  /*3330*/  LDG.E R3, desc[UR6][R2.64+0x20] ;  /* 0x0000200602037981 */ /* 0x000ea2000c1e1900 */
[----:B------:R-:W-:Y:S02]  /*3340*/  IMAD.SHL.U32 R23, R23, 0x4, RZ ;  /* 0x0000000417177824 */ /* 0x000fe400078e00ff */
[----:B------:R-:W-:-:S03]  /*3350*/  IMAD.MOV.U32 R11, RZ, RZ, 0x1 ;  /* 0x00000001ff0b7424 */ /* 0x000fc600078e00ff */
        /* <DEDUP_REMOVED lines=9> */
[C---:B------:R-:W-:Y:S02]  /*33f0*/  ISETP.EQ.AND P2, PT, R23.reuse, 0x18, PT ;  /* 0x000000181700780c */ /* 0x040fe40003f42270 */
[----:B------:R-:W-:Y:S02]  /*3400*/  @P3 MOV R20, R21 ;  /* 0x0000001500143202 */ /* 0x000fe40000000f00 */
[----:B------:R-:W-:-:S05]  /*3410*/  ISETP.EQ.AND P3, PT, R23, 0x1c, PT ;  /* 0x0000001c1700780c */ /* 0x000fca0003f62270 */
[----:B------:R-:W-:Y:S01]  /*3420*/  @P0 IMAD.MOV.U32 R20, RZ, RZ, R13 ;  /* 0x000000ffff140224 */ /* 0x000fe200078e000d */
[C---:B------:R-:W-:Y:S01]  /*3430*/  ISETP.EQ.AND P0, PT, R23.reuse, 0x20, PT ;  /* 0x000000201700780c */ /* 0x040fe20003f02270 */
[----:B------:R-:W-:Y:S01]  /*3440*/  @P1 IMAD.MOV.U32 R20, RZ, RZ, R0 ;  /* 0x000000ffff141224 */ /* 0x000fe200078e0000 */
[C---:B------:R-:W-:Y:S01]  /*3450*/  ISETP.EQ.AND P1, PT, R23.reuse, 0x24, PT ;  /* 0x000000241700780c */ /* 0x040fe20003f22270 */
[----:B------:R-:W-:Y:S01]  /*3460*/  @P2 IMAD.MOV.U32 R20, RZ, RZ, R5 ;  /* 0x000000ffff142224 */ /* 0x000fe200078e0005 */
[----:B------:R-:W-:-:S03]  /*3470*/  ISETP.EQ.AND P2, PT, R23, 0x28, PT ;  /* 0x000000281700780c */ /* 0x000fc60003f42270 */
[----:B------:R-:W-:Y:S01]  /*3480*/  @P3 IMAD.MOV.U32 R20, RZ, RZ, R10 ;  /* 0x000000ffff143224 */ /* 0x000fe200078e000a */
[----:B------:R-:W-:-:S05]  /*3490*/  ISETP.EQ.AND P3, PT, R23, 0x2c, PT ;  /* 0x0000002c1700780c */ /* 0x000fca0003f62270 */
[----:B------:R-:W-:Y:S02]  /*34a0*/  @P0 IMAD.MOV.U32 R20, RZ, RZ, R7 ;  /* 0x000000ffff140224 */ /* 0x000fe400078e0007 */
[----:B------:R-:W-:Y:S02]  /*34b0*/  @P1 MOV R20, R6 ;  /* 0x0000000600141202 */ /* 0x000fe40000000f00 */
[----:B------:R-:W-:-:S04]  /*34c0*/  @P2 IMAD.MOV.U32 R20, RZ, RZ, R9 ;  /* 0x000000ffff142224 */ /* 0x000fc800078e0009 */
[----:B------:R-:W-:-:S04]  /*34d0*/  @P3 IMAD.MOV.U32 R20, RZ, RZ, R8 ;  /* 0x000000ffff143224 */ /* 0x000fc800078e0008 */
[----:B--2---:R-:W-:Y:S01]  /*34e0*/  FFMA R14, -R3, R20, R14 ;  /* 0x00000014030e7223 */ /* 0x004fe2000000010e */
[----:B------:R-:W-:Y:S06]  /*34f0*/  BRA `(.L_x_20) ;  /* 0x0000000000087947 */ /* 0x000fec0003800000 */
.L_x_19:
[----:B------:R-:W-:-:S04]  /*3500*/  FSETP.NEU.AND P0, PT, R14, RZ, PT ;  /* 0x000000ff0e00720b */ /* 0x000fc80003f0d000 */
[----:B------:R-:W-:-:S09]  /*3510*/  SEL R11, RZ, 0x3, !P0 ;  /* 0x00000003ff0b7807 */ /* 0x000fd20004000000 */
.L_x_20:
[----:B------:R-:W-:Y:S05]  /*3520*/  BSYNC.RECONVERGENT B0 ;  /* 0x0000000000007941 */ /* 0x000fea0003800200 */
.L_x_18:
[----:B------:R-:W-:Y:S01]  /*3530*/  ISETP.NE.AND P0, PT, R11, RZ, PT ;  /* 0x000000ff0b00720c */ /* 0x000fe20003f05270 */
[----:B------:R-:W-:-:S12]  /*3540*/  BSSY.RECONVERGENT B0, `(.L_x_21) ;  /* 0x000005a000007945 */ /* 0x000fd80003800200 */
[----:B------:R-:W-:Y:S05]  /*3550*/  @!P0 BRA `(.L_x_22) ;  /* 0x0000000400608947 */ /* 0x000fea0003800000 */
[----:B------:R-:W-:-:S05]  /*3560*/  IMAD.MOV R2, RZ, RZ, -R11 ;  /* 0x000000ffff027224 */ /* 0x000fca00078e0a0b */
[----:B------:R-:W-:-:S13]  /*3570*/  LOP3.LUT P0, R24, R2, 0x3, RZ, 0xc0, !PT ;  /* 0x0000000302187812 */ /* 0x000fda000780c0ff */
[----:B------:R-:W-:Y:S05]  /*3580*/  @!P0 BRA `(.L_x_22) ;  /* 0x0000000400548947 */ /* 0x000fea0003800000 */
[----:B------:R-:W-:-:S05]  /*3590*/  IMAD.WIDE.U32 R2, R11, 0x4, R18 ;  /* 0x000000040b027825 */ /* 0x000fca00078e0012 */
[----:B------:R-:W2:Y:S01]  /*35a0*/  LDG.E R23, desc[UR6][R2.64+0x2c] ;  /* 0x00002c0602177981 */ /* 0x000ea2000c1e1900 */
[----:B------:R-:W-:-:S05]  /*35b0*/  VIADD R20, R11, 0xffffffff ;  /* 0xffffffff0b147836 */ /* 0x000fca0000000000 */
[----:B------:R-:W-:-:S04]  /*35c0*/  SHF.L.U32 R20, R20, 0x2, RZ ;  /* 0x0000000214147819 */ /* 0x000fc800000006ff */
        /* <DEDUP_REMOVED lines=19> */
[----:B------:R-:W-:-:S05]  /*3700*/  ISETP.EQ.AND P3, PT, R20, 0x2c, PT ;  /* 0x0000002c1400780c */ /* 0x000fca0003f62270 */
[----:B------:R-:W-:Y:S01]  /*3710*/  @P0 IMAD.MOV.U32 R22, RZ, RZ, R7 ;  /* 0x000000ffff160224 */ /* 0x000fe200078e0007 */
[----:B------:R-:W-:-:S03]  /*3720*/  ISETP.NE.AND P0, PT, R24, 0x1, PT ;  /* 0x000000011800780c */ /* 0x000fc60003f05270 */
[----:B------:R-:W-:Y:S02]  /*3730*/  @P1 IMAD.MOV.U32 R22, RZ, RZ, R6 ;  /* 0x000000ffff161224 */ /* 0x000fe400078e0006 */
[----:B------:R-:W-:Y:S02]  /*3740*/  @P2 IMAD.MOV.U32 R22, RZ, RZ, R9 ;  /* 0x000000ffff162224 */ /* 0x000fe400078e0009 */
[----:B------:R-:W-:-:S05]  /*3750*/  @P3 MOV R22, R8 ;  /* 0x0000000800163202 */ /* 0x000fca0000000f00 */
[----:B--2---:R-:W-:Y:S01]  /*3760*/  FFMA R4, -R23, R22, R4 ;  /* 0x0000001617047223 */ /* 0x004fe20000000104 */
[----:B------:R-:W-:Y:S06]  /*3770*/  @!P0 BRA `(.L_x_22) ;  /* 0x0000000000d88947 */ /* 0x000fec0003800000 */
[----:B------:R-:W-:Y:S01]  /*3780*/  ISETP.NE.AND P0, PT, R24, 0x2, PT ;  /* 0x000000021800780c */ /* 0x000fe20003f05270 */
[----:B------:R-:W2:-:S12]  /*3790*/  LDG.E R23, desc[UR6][R2.64+0x30] ;  /* 0x0000300602177981 */ /* 0x000e98000c1e1900 */
[----:B------:R0:W3:Y:S01]  /*37a0*/  @P0 LDG.E R25, desc[UR6][R2.64+0x34] ;  /* 0x0000340602190981 */ /* 0x0000e2000c1e1900 */
[----:B------:R-:W-:-:S05]  /*37b0*/  IMAD.SHL.U32 R20, R11, 0x4, RZ ;  /* 0x000000040b147824 */ /* 0x000fca00078e00ff */
[C---:B------:R-:W-:Y:S02]  /*37c0*/  ISETP.EQ.AND P1, PT, R20.reuse, RZ, PT ;  /* 0x000000ff1400720c */ /* 0x040fe40003f22270 */
[C---:B------:R-:W-:Y:S02]  /*37d0*/  ISETP.EQ.AND P2, PT, R20.reuse, 0x4, PT ;  /* 0x000000041400780c */ /* 0x040fe40003f42270 */
[C---:B------:R-:W-:Y:S02]  /*37e0*/  ISETP.EQ.AND P4, PT, R20.reuse, 0x8, PT ;  /* 0x000000081400780c */ /* 0x040fe40003f82270 */
[C---:B------:R-:W-:Y:S02]  /*37f0*/  ISETP.EQ.AND P3, PT, R20.reuse, 0xc, PT ;  /* 0x0000000c1400780c */ /* 0x040fe40003f62270 */
[C---:B------:R-:W-:Y:S02]  /*3800*/  ISETP.EQ.AND P5, PT, R20.reuse, 0x10, PT ;  /* 0x000000101400780c */ /* 0x040fe40003fa2270 */
[----:B------:R-:W-:-:S03]  /*3810*/  ISETP.EQ.AND P6, PT, R20, 0x14, PT ;  /* 0x000000141400780c */ /* 0x000fc60003fc2270 */
[----:B------:R-:W-:Y:S01]  /*3820*/  @P1 IMAD.MOV.U32 R11, RZ, RZ, R12 ;  /* 0x000000ffff0b1224 */ /* 0x000fe200078e000c */
[C---:B------:R-:W-:Y:S01]  /*3830*/  ISETP.EQ.AND P1, PT, R20.reuse, RZ, P0 ;  /* 0x000000ff1400720c */ /* 0x040fe20000722270 */
[----:B------:R-:W-:Y:S01]  /*3840*/  @P2 IMAD.MOV.U32 R11, RZ, RZ, R15 ;  /* 0x000000ffff0b2224 */ /* 0x000fe200078e000f */
[C---:B------:R-:W-:Y:S01]  /*3850*/  ISETP.EQ.AND P2, PT, R20.reuse, -0x4, P0 ;  /* 0xfffffffc1400780c */ /* 0x040fe20000742270 */
[----:B------:R-:W-:Y:S01]  /*3860*/  @P4 IMAD.MOV.U32 R11, RZ, RZ, R14 ;  /* 0x000000ffff0b4224 */ /* 0x000fe200078e000e */
[C---:B------:R-:W-:Y:S01]  /*3870*/  ISETP.EQ.AND P4, PT, R20.reuse, 0x18, PT ;  /* 0x000000181400780c */ /* 0x040fe20003f82270 */
[----:B------:R-:W-:Y:S01]  /*3880*/  @P3 IMAD.MOV.U32 R11, RZ, RZ, R21 ;  /* 0x000000ffff0b3224 */ /* 0x000fe200078e0015 */
[C---:B------:R-:W-:Y:S02]  /*3890*/  ISETP.EQ.AND P3, PT, R20.reuse, 0x4, P0 ;  /* 0x000000041400780c */ /* 0x040fe40000762270 */
[----:B------:R-:W-:Y:S01]  /*38a0*/  @P5 MOV R11, R13 ;  /* 0x0000000d000b5202 */ /* 0x000fe20000000f00 */
[----:B------:R-:W-:Y:S01]  /*38b0*/  @P6 IMAD.MOV.U32 R11, RZ, RZ, R0 ;  /* 0x000000ffff0b6224 */ /* 0x000fe200078e0000 */
[----:B------:R-:W-:-:S02]  /*38c0*/  ISETP.EQ.AND P5, PT, R20, 0x8, P0 ;  /* 0x000000081400780c */ /* 0x000fc400007a2270 */
[----:B------:R-:W-:-:S03]  /*38d0*/  ISETP.EQ.AND P6, PT, R20, 0x24, PT ;  /* 0x000000241400780c */ /* 0x000fc60003fc2270 */
[----:B0-----:R-:W-:Y:S01]  /*38e0*/  @P2 IMAD.MOV.U32 R2, RZ, RZ, R12 ;  /* 0x000000ffff022224 */ /* 0x001fe200078e000c */
[C---:B------:R-:W-:Y:S01]  /*38f0*/  ISETP.EQ.AND P2, PT, R20.reuse, 0x1c, PT ;  /* 0x0000001c1400780c */ /* 0x040fe20003f42270 */
[----:B------:R-:W-:Y:S01]  /*3900*/  @P1 IMAD.MOV.U32 R2, RZ, RZ, R15 ;  /* 0x000000ffff021224 */ /* 0x000fe200078e000f */
[C---:B------:R-:W-:Y:S01]  /*3910*/  ISETP.EQ.AND P1, PT, R20.reuse, 0xc, P0 ;  /* 0x0000000c1400780c */ /* 0x040fe20000722270 */
[----:B------:R-:W-:Y:S01]  /*3920*/  @P3 IMAD.MOV.U32 R2, RZ, RZ, R14 ;  /* 0x000000ffff023224 */ /* 0x000fe200078e000e */
[C---:B------:R-:W-:Y:S01]  /*3930*/  ISETP.EQ.AND P3, PT, R20.reuse, 0x10, P0 ;  /* 0x000000101400780c */ /* 0x040fe20000762270 */
[----:B------:R-:W-:Y:S01]  /*3940*/  @P4 IMAD.MOV.U32 R11, RZ, RZ, R5 ;  /* 0x000000ffff0b4224 */ /* 0x000fe200078e0005 */
[C---:B------:R-:W-:Y:S02]  /*3950*/  ISETP.EQ.AND P4, PT, R20.reuse, 0x14, P0 ;  /* 0x000000141400780c */ /* 0x040fe40000782270 */
[----:B------:R-:W-:Y:S02]  /*3960*/  @P5 MOV R2, R21 ;  /* 0x0000001500025202 */ /* 0x000fe40000000f00 */
[----:B------:R-:W-:-:S03]  /*3970*/  ISETP.EQ.AND P5, PT, R20, 0x20, PT ;  /* 0x000000201400780c */ /* 0x000fc60003fa2270 */
[----:B------:R-:W-:Y:S01]  /*3980*/  @P2 IMAD.MOV.U32 R11, RZ, RZ, R10 ;  /* 0x000000ffff0b2224 */ /* 0x000fe200078e000a */
[C---:B------:R-:W-:Y:S01]  /*3990*/  ISETP.EQ.AND P2, PT, R20.reuse, 0x18, P0 ;  /* 0x000000181400780c */ /* 0x040fe20000742270 */
[----:B------:R-:W-:Y:S01]  /*39a0*/  @P1 IMAD.MOV.U32 R2, RZ, RZ, R13 ;  /* 0x000000ffff021224 */ /* 0x000fe200078e000d */
[C---:B------:R-:W-:Y:S01]  /*39b0*/  ISETP.EQ.AND P1, PT, R20.reuse, 0x1c, P0 ;  /* 0x0000001c1400780c */ /* 0x040fe20000722270 */
[----:B------:R-:W-:Y:S01]  /*39c0*/  @P3 IMAD.MOV.U32 R2, RZ, RZ, R0 ;  /* 0x000000ffff023224 */ /* 0x000fe200078e0000 */
[C---:B------:R-:W-:Y:S01]  /*39d0*/  ISETP.EQ.AND P3, PT, R20.reuse, 0x20, P0 ;  /* 0x000000201400780c */ /* 0x040fe20000762270 */
[----:B------:R-:W-:Y:S01]  /*39e0*/  @P4 IMAD.MOV.U32 R2, RZ, RZ, R5 ;  /* 0x000000ffff024224 */ /* 0x000fe200078e0005 */
[----:B------:R-:W-:-:S03]  /*39f0*/  ISETP.EQ.AND P4, PT, R20, 0x24, P0 ;  /* 0x000000241400780c */ /* 0x000fc60000782270 */
[--C-:B------:R-:W-:Y:S01]  /*3a00*/  @P5 IMAD.MOV.U32 R11, RZ, RZ, R7.reuse ;  /* 0x000000ffff0b5224 */ /* 0x100fe200078e0007 */
[C---:B------:R-:W-:Y:S01]  /*3a10*/  ISETP.EQ.AND P5, PT, R20.reuse, 0x28, PT ;  /* 0x000000281400780c */ /* 0x040fe20003fa2270 */
[--C-:B------:R-:W-:Y:S01]  /*3a20*/  @P6 IMAD.MOV.U32 R11, RZ, RZ, R6.reuse ;  /* 0x000000ffff0b6224 */ /* 0x100fe200078e0006 */
[C---:B------:R-:W-:Y:S02]  /*3a30*/  ISETP.EQ.AND P6, PT, R20.reuse, 0x28, P0 ;  /* 0x000000281400780c */ /* 0x040fe400007c2270 */
[----:B------:R-:W-:Y:S01]  /*3a40*/  @P2 MOV R2, R10 ;  /* 0x0000000a00022202 */ /* 0x000fe20000000f00 */
[----:B------:R-:W-:Y:S01]  /*3a50*/  @P1 IMAD.MOV.U32 R2, RZ, RZ, R7 ;  /* 0x000000ffff021224 */ /* 0x000fe200078e0007 */
[----:B------:R-:W-:Y:S01]  /*3a60*/  ISETP.EQ.AND P2, PT, R20, 0x2c, PT ;  /* 0x0000002c1400780c */ /* 0x000fe20003f42270 */
[----:B------:R-:W-:Y:S02]  /*3a70*/  @P3 IMAD.MOV.U32 R2, RZ, RZ, R6 ;  /* 0x000000ffff023224 */ /* 0x000fe400078e0006 */
[----:B------:R-:W-:-:S04]  /*3a80*/  @P4 IMAD.MOV.U32 R2, RZ, RZ, R9 ;  /* 0x000000ffff024224 */ /* 0x000fc800078e0009 */
[----:B------:R-:W-:Y:S02]  /*3a90*/  @P5 IMAD.MOV.U32 R11, RZ, RZ, R9 ;  /* 0x000000ffff0b5224 */ /* 0x000fe400078e0009 */
[----:B------:R-:W-:-:S04]  /*3aa0*/  @P6 IMAD.MOV.U32 R2, RZ, RZ, R8 ;  /* 0x000000ffff026224 */ /* 0x000fc800078e0008 */
[----:B------:R-:W-:-:S05]  /*3ab0*/  @P2 MOV R11, R8 ;  /* 0x00000008000b2202 */ /* 0x000fca0000000f00 */
[----:B--2---:R-:W-:-:S04]  /*3ac0*/  FFMA R4, -R23, R11, R4 ;  /* 0x0000000b17047223 */ /* 0x004fc80000000104 */
[----:B---3--:R-:W-:-:S07]  /*3ad0*/  @P0 FFMA R4, -R25, R2, R4 ;  /* 0x0000000219040223 */ /* 0x008fce0000000104 */
.L_x_22:
[----:B------:R-:W-:Y:S05]  /*3ae0*/  BSYNC.RECONVERGENT B0 ;  /* 0x0000000000007941 */ /* 0x000fea0003800200 */
.L_x_21:
[----:B------:R-:W2:Y:S01]  /*3af0*/  LDG.E R2, desc[UR6][R18.64+0x3c] ;  /* 0x00003c0612027981 */ /* 0x000ea2000c1e1900 */
[----:B------:R-:W-:Y:S01]  /*3b00*/  BSSY.RECONVERGENT B2, `(.L_x_23) ;  /* 0x000000d000027945 */ /* 0x000fe20003800200 */
[----:B--2---:R-:W0:Y:S08]  /*3b10*/  MUFU.RCP R11, R2 ;  /* 0x00000002000b7308 */ /* 0x004e300000001000 */
[----:B------:R-:W1:Y:S01]  /*3b20*/  FCHK P0, R4, R2 ;  /* 0x0000000204007302 */ /* 0x000e620000000000 */
        /* <DEDUP_REMOVED lines=9> */
[----:B------:R-:W-:-:S07]  /*3bc0*/  IMAD.MOV.U32 R11, RZ, RZ, R2 ;  /* 0x000000ffff0b7224 */ /* 0x000fce00078e0002 */
.L_x_24:
[----:B------:R-:W-:Y:S05]  /*3bd0*/  BSYNC.RECONVERGENT B2 ;  /* 0x0000000000027941 */ /* 0x000fea0003800200 */
.L_x_23:
[----:B------:R-:W2:Y:S04]  /*3be0*/  LDG.E R2, desc[UR6][R18.64+0x28] ;  /* 0x0000280612027981 */ /* 0x000ea8000c1e1900 */
[----:B------:R-:W3:Y:S01]  /*3bf0*/  LDG.E R3, desc[UR6][R18.64+0x2c] ;  /* 0x00002c0612037981 */ /* 0x000ee2000c1e1900 */
[----:B------:R-:W-:Y:S01]  /*3c00*/  BSSY.RECONVERGENT B2, `(.L_x_25) ;  /* 0x000000d000027945 */ /* 0x000fe20003800200 */
[----:B--2---:R-:W0:Y:S01]  /*3c10*/  MUFU.RCP R21, R2 ;  /* 0x0000000200157308 */ /* 0x004e220000001000 */
[----:B---3--:R-:W-:-:S07]  /*3c20*/  FFMA R3, -R3, R11, R14 ;  /* 0x0000000b03037223 */ /* 0x008fce000000010e */
[----:B------:R-:W1:Y:S01]  /*3c30*/  FCHK P0, R3, R2 ;  /* 0x0000000203007302 */ /* 0x000e620000000000 */
[----:B0-----:R-:W-:-:S04]  /*3c40*/  FFMA R4, -R2, R21, 1 ;  /* 0x3f80000002047423 */ /* 0x001fc80000000115 */
[----:B------:R-:W-:-:S04]  /*3c50*/  FFMA R4, R21, R4, R21 ;  /* 0x0000000415047223 */ /* 0x000fc80000000015 */
[----:B------:R-:W-:-:S04]  /*3c60*/  FFMA R21, R3, R4, RZ ;  /* 0x0000000403157223 */ /* 0x000fc800000000ff */
[----:B------:R-:W-:-:S04]  /*3c70*/  FFMA R14, -R2, R21, R3 ;  /* 0x00000015020e7223 */ /* 0x000fc80000000103 */
[----:B------:R-:W-:Y:S01]  /*3c80*/  FFMA R14, R4, R14, R21 ;  /* 0x0000000e040e7223 */ /* 0x000fe20000000015 */
[----:B-1----:R-:W-:Y:S06]  /*3c90*/  @!P0 BRA `(.L_x_26) ;  /* 0x00000000000c8947 */ /* 0x002fec0003800000 */
[----:B------:R-:W-:-:S07]  /*3ca0*/  MOV R34, 0x3cc0 ;  /* 0x00003cc000227802 */ /* 0x000fce0000000f00 */
[----:B------:R-:W-:Y:S05]  /*3cb0*/  CALL.REL.NOINC `($__internal_0_$__cuda_sm3x_div_rn_noftz_f32_slowpath) ;  /* 0x0000000800447944 */ /* 0x000fea0003c00000 */
[----:B------:R-:W-:-:S07]  /*3cc0*/  IMAD.MOV.U32 R14, RZ, RZ, R2 ;  /* 0x000000ffff0e7224 */ /* 0x000fce00078e0002 */
.L_x_26:
[----:B------:R-:W-:Y:S05]  /*3cd0*/  BSYNC.RECONVERGENT B2 ;  /* 0x0000000000027941 */ /* 0x000fea0003800200 */
.L_x_25:
[----:B------:R-:W2:Y:S04]  /*3ce0*/  LDG.E R4, desc[UR6][R18.64+0x14] ;  /* 0x0000140612047981 */ /* 0x000ea8000c1e1900 */
[----:B------:R-:W3:Y:S04]  /*3cf0*/  LDG.E R2, desc[UR6][R18.64+0x18] ;  /* 0x0000180612027981 */ /* 0x000ee8000c1e1900 */
[----:B------:R-:W4:Y:S01]  /*3d00*/  LDG.E R3, desc[UR6][R18.64+0x1c] ;  /* 0x00001c0612037981 */ /* 0x000f22000c1e1900 */
[----:B------:R-:W-:Y:S01]  /*3d10*/  BSSY.RECONVERGENT B2, `(.L_x_27) ;  /* 0x000000f000027945 */ /* 0x000fe20003800200 */
[----:B--2---:R-:W0:Y:S01]  /*3d20*/  MUFU.RCP R21, R4 ;  /* 0x0000000400157308 */ /* 0x004e220000001000 */
[----:B---3--:R-:W-:-:S04]  /*3d30*/  FFMA R2, -R2, R14, R15 ;  /* 0x0000000e02027223 */ /* 0x008fc8000000010f */
[----:B----4-:R-:W-:-:S04]  /*3d40*/  FFMA R3, -R3, R11, R2 ;  /* 0x0000000b03037223 */ /* 0x010fc80000000102 */
        /* <DEDUP_REMOVED lines=10> */
[----:B------:R-:W-:-:S07]  /*3df0*/  MOV R15, R2 ;  /* 0x00000002000f7202 */ /* 0x000fce0000000f00 */
.L_x_28:
[----:B------:R-:W-:Y:S05]  /*3e00*/  BSYNC.RECONVERGENT B2 ;  /* 0x0000000000027941 */ /* 0x000fea0003800200 */
.L_x_27:
[----:B------:R-:W2:Y:S04]  /*3e10*/  LDG.E R4, desc[UR6][R18.64] ;  /* 0x0000000612047981 */ /* 0x000ea8000c1e1900 */
[----:B------:R-:W3:Y:S04]  /*3e20*/  LDG.E R3, desc[UR6][R18.64+0x4] ;  /* 0x0000040612037981 */ /* 0x000ee8000c1e1900 */
[----:B------:R-:W4:Y:S04]  /*3e30*/  LDG.E R2, desc[UR6][R18.64+0x8] ;  /* 0x0000080612027981 */ /* 0x000f28000c1e1900 */
[----:B------:R-:W5:Y:S01]  /*3e40*/  LDG.E R21, desc[UR6][R18.64+0xc] ;  /* 0x00000c0612157981 */ /* 0x000f62000c1e1900 */
[----:B------:R-:W-:Y:S01]  /*3e50*/  BSSY.RECONVERGENT B2, `(.L_x_29) ;  /* 0x000000f000027945 */ /* 0x000fe20003800200 */
[----:B--2---:R-:W0:Y:S01]  /*3e60*/  MUFU.RCP R23, R4 ;  /* 0x0000000400177308 */ /* 0x004e220000001000 */
[----:B---3--:R-:W-:-:S04]  /*3e70*/  FFMA R3, -R3, R15, R12 ;  /* 0x0000000f03037223 */ /* 0x008fc8000000010c */
[----:B----4-:R-:W-:-:S04]  /*3e80*/  FFMA R2, -R2, R14, R3 ;  /* 0x0000000e02027223 */ /* 0x010fc80000000103 */
[----:B-----5:R-:W-:-:S04]  /*3e90*/  FFMA R3, -R21, R11, R2 ;  /* 0x0000000b15037223 */ /* 0x020fc80000000102 */
        /* <DEDUP_REMOVED lines=10> */
.L_x_30:
[----:B------:R-:W-:Y:S05]  /*3f40*/  BSYNC.RECONVERGENT B2 ;  /* 0x0000000000027941 */ /* 0x000fea0003800200 */
.L_x_29:
[----:B------:R-:W-:Y:S02]  /*3f50*/  IMAD.SHL.U32 R12, R6, 0x4, RZ ;  /* 0x00000004060c7824 */ /* 0x000fe400078e00ff */
[----:B------:R-:W-:Y:S02]  /*3f60*/  IMAD.SHL.U32 R4, R7, 0x4, RZ ;  /* 0x0000000407047824 */ /* 0x000fe400078e00ff */
[----:B------:R-:W-:Y:S01]  /*3f70*/  IMAD.SHL.U32 R20, R8, 0x4, RZ ;  /* 0x0000000408147824 */ /* 0x000fe200078e00ff */
[----:B------:R-:W-:Y:S01]  /*3f80*/  ISETP.EQ.AND P0, PT, R12, RZ, PT ;  /* 0x000000ff0c00720c */ /* 0x000fe20003f02270 */
[----:B------:R-:W-:Y:S01]  /*3f90*/  IMAD.SHL.U32 R18, R9, 0x4, RZ ;  /* 0x0000000409127824 */ /* 0x000fe200078e00ff */
[C---:B------:R-:W-:Y:S02]  /*3fa0*/  ISETP.EQ.AND P5, PT, R4.reuse, RZ, PT ;  /* 0x000000ff0400720c */ /* 0x040fe40003fa2270 */
[----:B------:R-:W-:Y:S02]  /*3fb0*/  ISETP.EQ.AND P3, PT, R4, 0x4, PT ;  /* 0x000000040400780c */ /* 0x000fe40003f62270 */
[----:B------:R-:W-:-:S02]  /*3fc0*/  ISETP.EQ.AND P1, PT, R12, 0x4, PT ;  /* 0x000000040c00780c */ /* 0x000fc40003f22270 */
[C---:B------:R-:W-:Y:S02]  /*3fd0*/  ISETP.EQ.AND P4, PT, R20.reuse, RZ, PT ;  /* 0x000000ff1400720c */ /* 0x040fe40003f82270 */
[----:B------:R-:W-:Y:S02]  /*3fe0*/  ISETP.EQ.AND P6, PT, R20, 0x4, PT ;  /* 0x000000041400780c */ /* 0x000fe40003fc2270 */
[----:B------:R-:W-:Y:S01]  /*3ff0*/  ISETP.EQ.AND P2, PT, R18, RZ, PT ;  /* 0x000000ff1200720c */ /* 0x000fe20003f42270 */
[--C-:B------:R-:W-:Y:S01]  /*4000*/  @P0 IMAD.MOV.U32 R19, RZ, RZ, R2.reuse ;  /* 0x000000ffff130224 */ /* 0x100fe200078e0002 */
[----:B------:R-:W-:Y:S02]  /*4010*/  ISETP.EQ.AND P0, PT, R12, 0x8, PT ;  /* 0x000000080c00780c */ /* 0x000fe40003f02270 */
[----:B------:R-:W-:Y:S01]  /*4020*/  @P5 MOV R3, R2 ;  /* 0x0000000200035202 */ /* 0x000fe20000000f00 */
[--C-:B------:R-:W-:Y:S01]  /*4030*/  @P3 IMAD.MOV.U32 R3, RZ, RZ, R15.reuse ;  /* 0x000000ffff033224 */ /* 0x100fe200078e000f */
[----:B------:R-:W-:Y:S01]  /*4040*/  ISETP.EQ.AND P5, PT, R18, 0x4, PT ;  /* 0x000000041200780c */ /* 0x000fe20003fa2270 */
[----:B------:R-:W-:Y:S01]  /*4050*/  @P1 IMAD.MOV.U32 R19, RZ, RZ, R15 ;  /* 0x000000ffff131224 */ /* 0x000fe200078e000f */
[----:B------:R-:W-:Y:S01]  /*4060*/  ISETP.EQ.AND P3, PT, R4, 0x8, PT ;  /* 0x000000080400780c */ /* 0x000fe20003f62270 */
[----:B------:R-:W-:Y:S01]  /*4070*/  @P4 IMAD.MOV.U32 R21, RZ, RZ, R2 ;  /* 0x000000ffff154224 */ /* 0x000fe200078e0002 */
[----:B------:R-:W-:-:S02]  /*4080*/  ISETP.EQ.AND P1, PT, R18, 0x8, PT ;  /* 0x000000081200780c */ /* 0x000fc40003f22270 */
[C---:B------:R-:W-:Y:S02]  /*4090*/  ISETP.EQ.AND P2, PT, R4.reuse, 0xc, PT ;  /* 0x0000000c0400780c */ /* 0x040fe40003f42270 */
[----:B------:R-:W-:Y:S01]  /*40a0*/  @P6 MOV R21, R15 ;  /* 0x0000000f00156202 */ /* 0x000fe20000000f00 */
[--C-:B------:R-:W-:Y:S01]  /*40b0*/  @P0 IMAD.MOV.U32 R19, RZ, RZ, R14.reuse ;  /* 0x000000ffff130224 */ /* 0x100fe200078e000e */
[----:B------:R-:W-:Y:S02]  /*40c0*/  ISETP.EQ.AND P0, PT, R4, 0x10, PT ;  /* 0x000000100400780c */ /* 0x000fe40003f02270 */
[----:B------:R-:W-:Y:S01]  /*40d0*/  ISETP.EQ.AND P6, PT, R12, 0xc, PT ;  /* 0x0000000c0c00780c */ /* 0x000fe20003fc2270 */
[----:B------:R-:W-:Y:S01]  /*40e0*/  @P5 IMAD.MOV.U32 R2, RZ, RZ, R15 ;  /* 0x000000ffff025224 */ /* 0x000fe200078e000f */
[----:B------:R-:W-:Y:S01]  /*40f0*/  ISETP.EQ.AND P5, PT, R20, 0x8, PT ;  /* 0x000000081400780c */ /* 0x000fe20003fa2270 */
[--C-:B------:R-:W-:Y:S01]  /*4100*/  @P3 IMAD.MOV.U32 R3, RZ, RZ, R14.reuse ;  /* 0x000000ffff033224 */ /* 0x100fe200078e000e */
[----:B------:R-:W-:Y:S01]  /*4110*/  ISETP.EQ.AND P4, PT, R18, 0xc, PT ;  /* 0x0000000c1200780c */ /* 0x000fe20003f82270 */
[----:B------:R-:W-:Y:S01]  /*4120*/  @P1 IMAD.MOV.U32 R2, RZ, RZ, R14 ;  /* 0x000000ffff021224 */ /* 0x000fe200078e000e */
[----:B------:R-:W-:Y:S01]  /*4130*/  ISETP.EQ.AND P1, PT, R12, 0x10, PT ;  /* 0x000000100c00780c */ /* 0x000fe20003f22270 */
[----:B------:R-:W-:Y:S01]  /*4140*/  @P2 IMAD.MOV.U32 R3, RZ, RZ, R11 ;  /* 0x000000ffff032224 */ /* 0x000fe200078e000b */
[----:B------:R-:W-:-:S02]  /*4150*/  ISETP.EQ.AND P2, PT, R18, 0x10, PT ;  /* 0x000000101200780c */ /* 0x000fc40003f42270 */
[----:B------:R-:W-:Y:S01]  /*4160*/  ISETP.EQ.AND P3, PT, R4, 0x14, PT ;  /* 0x000000140400780c */ /* 0x000fe20003f62270 */
[----:B------:R-:W-:Y:S01]  /*4170*/  @P0 IMAD.MOV.U32 R3, RZ, RZ, R13 ;  /* 0x000000ffff030224 */ /* 0x000fe200078e000d */
[----:B------:R-:W-:Y:S02]  /*4180*/  ISETP.EQ.AND P0, PT, R18, 0x14, PT ;  /* 0x000000141200780c */ /* 0x000fe40003f02270 */
[----:B------:R-:W-:Y:S01]  /*4190*/  @P6 MOV R19, R11 ;  /* 0x0000000b00136202 */ /* 0x000fe20000000f00 */
[----:B------:R-:W-:Y:S01]  /*41a0*/  @P5 IMAD.MOV.U32 R21, RZ, RZ, R14 ;  /* 0x000000ffff155224 */ /* 0x000fe200078e000e */
[----:B------:R-:W-:Y:S01]  /*41b0*/  ISETP.EQ.AND P5, PT, R20, 0xc, PT ;  /* 0x0000000c1400780c */ /* 0x000fe20003fa2270 */
[----:B------:R-:W-:Y:S01]  /*41c0*/  @P4 IMAD.MOV.U32 R2, RZ, RZ, R11 ;  /* 0x000000ffff024224 */ /* 0x000fe200078e000b */
[----:B------:R-:W-:Y:S01]  /*41d0*/  ISETP.EQ.AND P6, PT, R12, 0x14, PT ;  /* 0x000000140c00780c */ /* 0x000fe20003fc2270 */
[--C-:B------:R-:W-:Y:S01]  /*41e0*/  @P1 IMAD.MOV.U32 R19, RZ, RZ, R13.reuse ;  /* 0x000000ffff131224 */ /* 0x100fe200078e000d */
[----:B------:R-:W-:Y:S01]  /*41f0*/  ISETP.EQ.AND P1, PT, R4, 0x18, PT ;  /* 0x000000180400780c */ /* 0x000fe20003f22270 */
[----:B------:R-:W-:Y:S01]  /*4200*/  @P2 IMAD.MOV.U32 R2, RZ, RZ, R13 ;  /* 0x000000ffff022224 */ /* 0x000fe200078e000d */
[----:B------:R-:W-:Y:S01]  /*4210*/  ISETP.EQ.AND P2, PT, R12, 0x18, PT ;  /* 0x000000180c00780c */ /* 0x000fe20003f42270 */
[--C-:B------:R-:W-:Y:S01]  /*4220*/  @P3 IMAD.MOV.U32 R3, RZ, RZ, R0.reuse ;  /* 0x000000ffff033224 */ /* 0x100fe200078e0000 */
[----:B------:R-:W-:Y:S01]  /*4230*/  ISETP.EQ.AND P3, PT, R18, 0x18, PT ;  /* 0x000000181200780c */ /* 0x000fe20003f62270 */
[----:B------:R-:W-:Y:S01]  /*4240*/  @P0 IMAD.MOV.U32 R2, RZ, RZ, R0 ;  /* 0x000000ffff020224 */ /* 0x000fe200078e0000 */
[----:B------:R-:W-:-:S02]  /*4250*/  ISETP.EQ.AND P4, PT, R4, 0x1c, PT ;  /* 0x0000001c0400780c */ /* 0x000fc40003f82270 */
[----:B------:R-:W-:Y:S02]  /*4260*/  ISETP.EQ.AND P0, PT, R12, 0x1c, PT ;  /* 0x0000001c0c00780c */ /* 0x000fe40003f02270 */
[----:B------:R-:W-:Y:S01]  /*4270*/  @P5 MOV R21, R11 ;  /* 0x0000000b00155202 */ /* 0x000fe20000000f00 */
[----:B------:R-:W-:Y:S01]  /*4280*/  @P6 IMAD.MOV.U32 R19, RZ, RZ, R0 ;  /* 0x000000ffff136224 */ /* 0x000fe200078e0000 */
[C---:B------:R-:W-:Y:S01]  /*4290*/  ISETP.EQ.AND P5, PT, R20.reuse, 0x10, PT ;  /* 0x000000101400780c */ /* 0x040fe20003fa2270 */
[--C-:B------:R-:W-:Y:S01]  /*42a0*/  @P1 IMAD.MOV.U32 R3, RZ, RZ, R5.reuse ;  /* 0x000000ffff031224 */ /* 0x100fe200078e0005 */
[----:B------:R-:W-:Y:S01]  /*42b0*/  ISETP.EQ.AND P1, PT, R20, 0x14, PT ;  /* 0x000000141400780c */ /* 0x000fe20003f22270 */
[--C-:B------:R-:W-:Y:S01]  /*42c0*/  @P2 IMAD.MOV.U32 R19, RZ, RZ, R5.reuse ;  /* 0x000000ffff132224 */ /* 0x100fe200078e0005 */
[----:B------:R-:W-:Y:S01]  /*42d0*/  ISETP.EQ.AND P2, PT, R18, 0x1c, PT ;  /* 0x0000001c1200780c */ /* 0x000fe20003f42270 */
[----:B------:R-:W-:Y:S01]  /*42e0*/  @P3 IMAD.MOV.U32 R2, RZ, RZ, R5 ;  /* 0x000000ffff023224 */ /* 0x000fe200078e0005 */
[----:B------:R-:W-:-:S02]  /*42f0*/  ISETP.EQ.AND P3, PT, R4, 0x20, PT ;  /* 0x000000200400780c */ /* 0x000fc40003f62270 */
[----:B------:R-:W-:Y:S01]  /*4300*/  @P4 MOV R3, R10 ;  /* 0x0000000a00034202 */ /* 0x000fe20000000f00 */
[----:B------:R-:W-:Y:S01]  /*4310*/  @P0 IMAD.MOV.U32 R19, RZ, RZ, R10 ;  /* 0x000000ffff130224 */ /* 0x000fe200078e000a */
[----:B------:R-:W-:Y:S02]  /*4320*/  ISETP.EQ.AND P6, PT, R12, 0x20, PT ;  /* 0x000000200c00780c */ /* 0x000fe40003fc2270 */
[----:B------:R-:W-:Y:S01]  /*4330*/  ISETP.EQ.AND P4, PT, R18, 0x20, PT ;  /* 0x000000201200780c */ /* 0x000fe20003f82270 */
[----:B------:R-:W-:Y:S01]  /*4340*/  @P5 IMAD.MOV.U32 R21, RZ, RZ, R13 ;  /* 0x000000ffff155224 */ /* 0x000fe200078e000d */
[----:B------:R-:W-:Y:S01]  /*4350*/  ISETP.EQ.AND P0, PT, R4, 0x24, PT ;  /* 0x000000240400780c */ /* 0x000fe20003f02270 */
[----:B------:R-:W-:Y:S01]  /*4360*/  @P1 IMAD.MOV.U32 R21, RZ, RZ, R0 ;  /* 0x000000ffff151224 */ /* 0x000fe200078e0000 */
[C---:B------:R-:W-:Y:S01]  /*4370*/  ISETP.EQ.AND P5, PT, R20.reuse, 0x18, PT ;  /* 0x000000181400780c */ /* 0x040fe20003fa2270 */
[----:B------:R-:W-:Y:S01]  /*4380*/  @P2 IMAD.MOV.U32 R2, RZ, RZ, R10 ;  /* 0x000000ffff022224 */ /* 0x000fe200078e000a */
[----:B------:R-:W-:Y:S01]  /*4390*/  ISETP.EQ.AND P1, PT, R20, 0x1c, PT ;  /* 0x0000001c1400780c */ /* 0x000fe20003f22270 */
[----:B------:R-:W-:Y:S01]  /*43a0*/  @P3 IMAD.MOV.U32 R3, RZ, RZ, R7 ;  /* 0x000000ffff033224 */ /* 0x000fe200078e0007 */
[----:B------:R-:W-:-:S02]  /*43b0*/  ISETP.EQ.AND P2, PT, R12, 0x24, PT ;  /* 0x000000240c00780c */ /* 0x000fc40003f42270 */
[----:B------:R-:W-:Y:S02]  /*43c0*/  ISETP.EQ.AND P3, PT, R18, 0x24, PT ;  /* 0x000000241200780c */ /* 0x000fe40003f62270 */
[----:B------:R-:W-:Y:S01]  /*43d0*/  @P6 MOV R19, R7 ;  /* 0x0000000700136202 */ /* 0x000fe20000000f00 */
[----:B------:R-:W-:Y:S01]  /*43e0*/  @P4 IMAD.MOV.U32 R2, RZ, RZ, R7 ;  /* 0x000000ffff024224 */ /* 0x000fe200078e0007 */
        /* <DEDUP_REMOVED lines=9> */
[----:B------:R-:W-:Y:S02]  /*4480*/  @P3 MOV R2, R6 ;  /* 0x0000000600023202 */ /* 0x000fe40000000f00 */
[----:B------:R-:W-:Y:S01]  /*4490*/  ISETP.EQ.AND P3, PT, R20, 0x28, PT ;  /* 0x000000281400780c */ /* 0x000fe20003f62270 */
[--C-:B------:R-:W-:Y:S01]  /*44a0*/  @P4 IMAD.MOV.U32 R3, RZ, RZ, R9.reuse ;  /* 0x000000ffff034224 */ /* 0x100fe200078e0009 */
[----:B------:R-:W-:Y:S01]  /*44b0*/  ISETP.EQ.AND P5, PT, R4, 0x2c, PT ;  /* 0x0000002c0400780c */ /* 0x000fe20003fa2270 */
[----:B------:R-:W-:Y:S01]  /*44c0*/  @P6 IMAD.MOV.U32 R19, RZ, RZ, R9 ;  /* 0x000000ffff136224 */ /* 0x000fe200078e0009 */
[----:B------:R-:W-:Y:S01]  /*44d0*/  ISETP.EQ.AND P6, PT, R12, 0x2c, PT ;  /* 0x0000002c0c00780c */ /* 0x000fe20003fc2270 */
[----:B------:R-:W-:Y:S01]  /*44e0*/  @P0 IMAD.MOV.U32 R21, RZ, RZ, R7 ;  /* 0x000000ffff150224 */ /* 0x000fe200078e0007 */
[----:B------:R-:W-:Y:S01]  /*44f0*/  ISETP.EQ.AND P4, PT, R18, 0x2c, PT ;  /* 0x0000002c1200780c */ /* 0x000fe20003f82270 */
[----:B------:R-:W-:Y:S01]  /*4500*/  @P1 IMAD.MOV.U32 R21, RZ, RZ, R6 ;  /* 0x000000ffff151224 */ /* 0x000fe200078e0006 */
[----:B------:R-:W-:Y:S01]  /*4510*/  ISETP.EQ.AND P0, PT, R20, 0x2c, PT ;  /* 0x0000002c1400780c */ /* 0x000fe20003f02270 */
[----:B------:R-:W-:-:S04]  /*4520*/  @P2 IMAD.MOV.U32 R2, RZ, RZ, R9 ;  /* 0x000000ffff022224 */ /* 0x000fc800078e0009 */
[----:B------:R-:W-:Y:S02]  /*4530*/  @P3 MOV R21, R9 ;  /* 0x0000000900153202 */ /* 0x000fe40000000f00 */
[--C-:B------:R-:W-:Y:S02]  /*4540*/  @P5 IMAD.MOV.U32 R3, RZ, RZ, R8.reuse ;  /* 0x000000ffff035224 */ /* 0x100fe400078e0008 */
[--C-:B------:R-:W-:Y:S02]  /*4550*/  @P6 IMAD.MOV.U32 R19, RZ, RZ, R8.reuse ;  /* 0x000000ffff136224 */ /* 0x100fe400078e0008 */
[--C-:B------:R-:W-:Y:S01]  /*4560*/  @P4 IMAD.MOV.U32 R2, RZ, RZ, R8.reuse ;  /* 0x000000ffff024224 */ /* 0x100fe200078e0008 */
[----:B------:R-:W-:Y:S01]  /*4570*/  STG.E desc[UR6][R16.64], R3 ;  /* 0x0000000310007986 */ /* 0x000fe2000c101906 */
[----:B------:R-:W-:-:S03]  /*4580*/  @P0 IMAD.MOV.U32 R21, RZ, RZ, R8 ;  /* 0x000000ffff150224 */ /* 0x000fc600078e0008 */
[----:B------:R-:W-:Y:S04]  /*4590*/  STG.E desc[UR6][R16.64+0x4], R19 ;  /* 0x0000041310007986 */ /* 0x000fe8000c101906 */
[----:B------:R-:W-:Y:S04]  /*45a0*/  STG.E desc[UR6][R16.64+0x8], R2 ;  /* 0x0000080210007986 */ /* 0x000fe8000c101906 */
[----:B------:R-:W-:Y:S01]  /*45b0*/  STG.E desc[UR6][R16.64+0xc], R21 ;  /* 0x00000c1510007986 */ /* 0x000fe2000c101906 */
[----:B------:R-:W-:Y:S05]  /*45c0*/  EXIT ;  /* 0x000000000000794d */ /* 0x000fea0003800000 */
        .weak           $__internal_0_$__cuda_sm3x_div_rn_noftz_f32_slowpath
        .type           $__internal_0_$__cuda_sm3x_div_rn_noftz_f32_slowpath,@function
        .size           $__internal_0_$__cuda_sm3x_div_rn_noftz_f32_slowpath,(.L_x_43 - $__internal_0_$__cuda_sm3x_div_rn_noftz_f32_slowpath)
$__internal_0_$__cuda_sm3x_div_rn_noftz_f32_slowpath:
[----:B------:R-:W-:Y:S01]  /*45d0*/  SHF.R.U32.HI R4, RZ, 0x17, R2 ;  /* 0x00000017ff047819 */ /* 0x000fe20000011602 */
[----:B------:R-:W-:Y:S01]  /*45e0*/  BSSY.RECONVERGENT B0, `(.L_x_31) ;  /* 0x0000064000007945 */ /* 0x000fe20003800200 */
[----:B------:R-:W-:Y:S02]  /*45f0*/  SHF.R.U32.HI R35, RZ, 0x17, R3 ;  /* 0x00000017ff237819 */ /* 0x000fe40000011603 */
[----:B------:R-:W-:Y:S02]  /*4600*/  LOP3.LUT R4, R4, 0xff, RZ, 0xc0, !PT ;  /* 0x000000ff04047812 */ /* 0x000fe400078ec0ff */
[----:B------:R-:W-:-:S03]  /*4610*/  LOP3.LUT R35, R35, 0xff, RZ, 0xc0, !PT ;  /* 0x000000ff23237812 */ /* 0x000fc600078ec0ff */
[----:B------:R-:W-:-:S05]  /*4620*/  VIADD R31, R4, 0xffffffff ;  /* 0xffffffff041f7836 */ /* 0x000fca0000000000 */
[----:B------:R-:W-:Y:S02]  /*4630*/  ISETP.GT.U32.AND P0, PT, R31, 0xfd, PT ;  /* 0x000000fd1f00780c */ /* 0x000fe40003f04070 */
[----:B------:R-:W-:-:S04]  /*4640*/  IADD3 R31, PT, PT, R35, -0x1, RZ ;  /* 0xffffffff231f7810 */ /* 0x000fc80007ffe0ff */
[----:B------:R-:W-:-:S13]  /*4650*/  ISETP.GT.U32.OR P0, PT, R31, 0xfd, P0 ;  /* 0x000000fd1f00780c */ /* 0x000fda0000704470 */
[----:B------:R-:W-:Y:S01]  /*4660*/  @!P0 IMAD.MOV.U32 R31, RZ, RZ, RZ ;  /* 0x000000ffff1f8224 */ /* 0x000fe200078e00ff */
[----:B------:R-:W-:Y:S06]  /*4670*/  @!P0 BRA `(.L_x_32) ;  /* 0x0000000000648947 */ /* 0x000fec0003800000 */
[----:B------:R-:W-:Y:S02]  /*4680*/  FSETP.GTU.FTZ.AND P0, PT, |R3|, +INF , PT ;  /* 0x7f8000000300780b */ /* 0x000fe40003f1c200 */
[----:B------:R-:W-:-:S04]  /*4690*/  FSETP.GTU.FTZ.AND P1, PT, |R2|, +INF , PT ;  /* 0x7f8000000200780b */ /* 0x000fc80003f3c200 */
[----:B------:R-:W-:-:S13]  /*46a0*/  PLOP3.LUT P0, PT, P0, P1, PT, 0xf8, 0x8f ;  /* 0x00000000008f781c */ /* 0x000fda0000703f70 */
[----:B------:R-:W-:Y:S05]  /*46b0*/  @P0 BRA `(.L_x_33) ;  /* 0x0000000400540947 */ /* 0x000fea0003800000 */
[----:B------:R-:W-:-:S13]  /*46c0*/  LOP3.LUT P0, RZ, R2, 0x7fffffff, R3, 0xc8, !PT ;  /* 0x7fffffff02ff7812 */ /* 0x000fda000780c803 */
[----:B------:R-:W-:Y:S05]  /*46d0*/  @!P0 BRA `(.L_x_34) ;  /* 0x0000000400448947 */ /* 0x000fea0003800000 */
[C---:B------:R-:W-:Y:S02]  /*46e0*/  FSETP.NEU.FTZ.AND P0, PT, |R3|.reuse, +INF , PT ;  /* 0x7f8000000300780b */ /* 0x040fe40003f1d200 */
[----:B------:R-:W-:Y:S02]  /*46f0*/  FSETP.NEU.FTZ.AND P2, PT, |R2|, +INF , PT ;  /* 0x7f8000000200780b */ /* 0x000fe40003f5d200 */
[----:B------:R-:W-:-:S11]  /*4700*/  FSETP.NEU.FTZ.AND P1, PT, |R3|, +INF , PT ;  /* 0x7f8000000300780b */ /* 0x000fd60003f3d200 */
[----:B------:R-:W-:Y:S05]  /*4710*/  @!P2 BRA !P0, `(.L_x_34) ;  /* 0x000000040034a947 */ /* 0x000fea0004000000 */
[----:B------:R-:W-:-:S04]  /*4720*/  LOP3.LUT P0, RZ, R3, 0x7fffffff, RZ, 0xc0, !PT ;  /* 0x7fffffff03ff7812 */ /* 0x000fc8000780c0ff */
[----:B------:R-:W-:-:S13]  /*4730*/  PLOP3.LUT P0, PT, P2, P0, PT, 0x2f, 0xf2 ;  /* 0x0000000000f2781c */ /* 0x000fda0001700577 */
[----:B------:R-:W-:Y:S05]  /*4740*/  @P0 BRA `(.L_x_35) ;  /* 0x0000000400200947 */ /* 0x000fea0003800000 */
[----:B------:R-:W-:-:S04]  /*4750*/  LOP3.LUT P0, RZ, R2, 0x7fffffff, RZ, 0xc0, !PT ;  /* 0x7fffffff02ff7812 */ /* 0x000fc8000780c0ff */
[----:B------:R-:W-:-:S13]  /*4760*/  PLOP3.LUT P0, PT, P1, P0, PT, 0x2f, 0xf2 ;  /* 0x0000000000f2781c */ /* 0x000fda0000f00577 */
[----:B------:R-:W-:Y:S05]  /*4770*/  @P0 BRA `(.L_x_36) ;  /* 0x0000000400080947 */ /* 0x000fea0003800000 */
[----:B------:R-:W-:-:S05]  /*4780*/  VIADD R31, R35, 0xffffffff ;  /* 0xffffffff231f7836 */ /* 0x000fca0000000000 */
[----:B------:R-:W-:Y:S01]  /*4790*/  ISETP.GE.AND P0, PT, R31, RZ, PT ;  /* 0x000000ff1f00720c */ /* 0x000fe20003f06270 */
[----:B------:R-:W-:-:S05]  /*47a0*/  VIADD R31, R4, 0xffffffff ;  /* 0xffffffff041f7836 */ /* 0x000fca0000000000 */
[----:B------:R-:W-:-:S07]  /*47b0*/  ISETP.GE.AND P1, PT, R31, RZ, PT ;  /* 0x000000ff1f00720c */ /* 0x000fce0003f26270 */
[----:B------:R-:W-:Y:S02]  /*47c0*/  @P0 IMAD.MOV.U32 R31, RZ, RZ, RZ ;  /* 0x000000ffff1f0224 */ /* 0x000fe400078e00ff */
[----:B------:R-:W-:Y:S01]  /*47d0*/  @!P0 FFMA R3, R3, 1.84467440737095516160e+19, RZ ;  /* 0x5f80000003038823 */ /* 0x000fe200000000ff */
[----:B------:R-:W-:-:S03]  /*47e0*/  @!P0 IMAD.MOV.U32 R31, RZ, RZ, -0x40 ;  /* 0xffffffc0ff1f8424 */ /* 0x000fc600078e00ff */
[----:B------:R-:W-:Y:S02]  /*47f0*/  @!P1 FFMA R2, R2, 1.84467440737095516160e+19, RZ ;  /* 0x5f80000002029823 */ /* 0x000fe400000000ff */
[----:B------:R-:W-:-:S07]  /*4800*/  @!P1 IADD3 R31, PT, PT, R31, 0x40, RZ ;  /* 0x000000401f1f9810 */ /* 0x000fce0007ffe0ff */
.L_x_32:
[----:B------:R-:W-:Y:S01]  /*4810*/  LEA R37, R4, 0xc0800000, 0x17 ;  /* 0xc080000004257811 */ /* 0x000fe200078eb8ff */
[----:B------:R-:W-:Y:S01]  /*4820*/  VIADD R35, R35, 0xffffff81 ;  /* 0xffffff8123237836 */ /* 0x000fe20000000000 */
[----:B------:R-:W-:Y:S03]  /*4830*/  BSSY.RECONVERGENT B1, `(.L_x_37) ;  /* 0x0000035000017945 */ /* 0x000fe60003800200 */
[----:B------:R-:W-:Y:S02]  /*4840*/  IMAD.IADD R36, R2, 0x1, -R37 ;  /* 0x0000000102247824 */ /* 0x000fe400078e0a25 */
[C---:B------:R-:W-:Y:S01]  /*4850*/  IMAD R2, R35.reuse, -0x800000, R3 ;  /* 0xff80000023027824 */ /* 0x040fe200078e0203 */
[----:B------:R-:W-:Y:S01]  /*4860*/  IADD3 R35, PT, PT, R35, 0x7f, -R4 ;  /* 0x0000007f23237810 */ /* 0x000fe20007ffe804 */
[----:B------:R-:W-:Y:S01]  /*4870*/  FADD.FTZ R37, -R36, -RZ ;  /* 0x800000ff24257221 */ /* 0x000fe20000010100 */
[----:B------:R-:W0:Y:S03]  /*4880*/  MUFU.RCP R4, R36 ;  /* 0x0000002400047308 */ /* 0x000e260000001000 */
[----:B------:R-:W-:-:S02]  /*4890*/  IMAD.IADD R31, R35, 0x1, R31 ;  /* 0x00000001231f7824 */ /* 0x000fc400078e021f */
[----:B0-----:R-:W-:-:S04]  /*48a0*/  FFMA R3, R4, R37, 1 ;  /* 0x3f80000004037423 */ /* 0x001fc80000000025 */
[----:B------:R-:W-:-:S04]  /*48b0*/  FFMA R3, R4, R3, R4 ;  /* 0x0000000304037223 */ /* 0x000fc80000000004 */
[----:B------:R-:W-:-:S04]  /*48c0*/  FFMA R35, R2, R3, RZ ;  /* 0x0000000302237223 */ /* 0x000fc800000000ff */
[----:B------:R-:W-:-:S04]  /*48d0*/  FFMA R4, R37, R35, R2 ;  /* 0x0000002325047223 */ /* 0x000fc80000000002 */
[----:B------:R-:W-:-:S04]  /*48e0*/  FFMA R4, R3, R4, R35 ;  /* 0x0000000403047223 */ /* 0x000fc80000000023 */
[----:B------:R-:W-:-:S04]  /*48f0*/  FFMA R37, R37, R4, R2 ;  /* 0x0000000425257223 */ /* 0x000fc80000000002 */
[----:B------:R-:W-:-:S05]  /*4900*/  FFMA R2, R3, R37, R4 ;  /* 0x0000002503027223 */ /* 0x000fca0000000004 */
[----:B------:R-:W-:-:S04]  /*4910*/  SHF.R.U32.HI R35, RZ, 0x17, R2 ;  /* 0x00000017ff237819 */ /* 0x000fc80000011602 */
[----:B------:R-:W-:-:S05]  /*4920*/  LOP3.LUT R36, R35, 0xff, RZ, 0xc0, !PT ;  /* 0x000000ff23247812 */ /* 0x000fca00078ec0ff */
[----:B------:R-:W-:-:S04]  /*4930*/  IMAD.IADD R35, R36, 0x1, R31 ;  /* 0x0000000124237824 */ /* 0x000fc800078e021f */
[----:B------:R-:W-:-:S05]  /*4940*/  VIADD R36, R35, 0xffffffff ;  /* 0xffffffff23247836 */ /* 0x000fca0000000000 */
[----:B------:R-:W-:-:S13]  /*4950*/  ISETP.GE.U32.AND P0, PT, R36, 0xfe, PT ;  /* 0x000000fe2400780c */ /* 0x000fda0003f06070 */
[----:B------:R-:W-:Y:S05]  /*4960*/  @!P0 BRA `(.L_x_38) ;  /* 0x0000000000808947 */ /* 0x000fea0003800000 */
[----:B------:R-:W-:-:S13]  /*4970*/  ISETP.GT.AND P0, PT, R35, 0xfe, PT ;  /* 0x000000fe2300780c */ /* 0x000fda0003f04270 */
[----:B------:R-:W-:Y:S05]  /*4980*/  @P0 BRA `(.L_x_39) ;  /* 0x00000000006c0947 */ /* 0x000fea0003800000 */
[----:B------:R-:W-:-:S13]  /*4990*/  ISETP.GE.AND P0, PT, R35, 0x1, PT ;  /* 0x000000012300780c */ /* 0x000fda0003f06270 */
[----:B------:R-:W-:Y:S05]  /*49a0*/  @P0 BRA `(.L_x_40) ;  /* 0x0000000000740947 */ /* 0x000fea0003800000 */
[----:B------:R-:W-:Y:S02]  /*49b0*/  ISETP.GE.AND P0, PT, R35, -0x18, PT ;  /* 0xffffffe82300780c */ /* 0x000fe40003f06270 */
[----:B------:R-:W-:-:S11]  /*49c0*/  LOP3.LUT R2, R2, 0x80000000, RZ, 0xc0, !PT ;  /* 0x8000000002027812 */ /* 0x000fd600078ec0ff */
[----:B------:R-:W-:Y:S05]  /*49d0*/  @!P0 BRA `(.L_x_40) ;  /* 0x0000000000688947 */ /* 0x000fea0003800000 */
[CCC-:B------:R-:W-:Y:S01]  /*49e0*/  FFMA.RP R31, R3.reuse, R37.reuse, R4.reuse ;  /* 0x00000025031f7223 */ /* 0x1c0fe20000008004 */
[CCC-:B------:R-:W-:Y:S01]  /*49f0*/  FFMA.RM R36, R3.reuse, R37.reuse, R4.reuse ;  /* 0x0000002503247223 */ /* 0x1c0fe20000004004 */
[----:B------:R-:W-:Y:S01]  /*4a00*/  FFMA.RZ R3, R3, R37, R4 ;  /* 0x0000002503037223 */ /* 0x000fe2000000c004 */
[C---:B------:R-:W-:Y:S02]  /*4a10*/  ISETP.NE.AND P2, PT, R35.reuse, RZ, PT ;  /* 0x000000ff2300720c */ /* 0x040fe40003f45270 */
[----:B------:R-:W-:Y:S02]  /*4a20*/  ISETP.NE.AND P1, PT, R35, RZ, PT ;  /* 0x000000ff2300720c */ /* 0x000fe40003f25270 */
[----:B------:R-:W-:Y:S02]  /*4a30*/  LOP3.LUT R3, R3, 0x7fffff, RZ, 0xc0, !PT ;  /* 0x007fffff03037812 */ /* 0x000fe400078ec0ff */
[----:B------:R-:W-:Y:S02]  /*4a40*/  FSETP.NEU.FTZ.AND P0, PT, R31, R36, PT ;  /* 0x000000241f00720b */ /* 0x000fe40003f1d000 */
[----:B------:R-:W-:-:S02]  /*4a50*/  LOP3.LUT R4, R3, 0x800000, RZ, 0xfc, !PT ;  /* 0x0080000003047812 */ /* 0x000fc400078efcff */
[----:B------:R-:W-:Y:S01]  /*4a60*/  IADD3 R3, PT, PT, R35, 0x20, RZ ;  /* 0x0000002023037810 */ /* 0x000fe20007ffe0ff */
[----:B------:R-:W-:-:S03]  /*4a70*/  IMAD.MOV R35, RZ, RZ, -R35 ;  /* 0x000000ffff237224 */ /* 0x000fc600078e0a23 */
[----:B------:R-:W-:Y:S02]  /*4a80*/  SHF.L.U32 R3, R4, R3, RZ ;  /* 0x0000000304037219 */ /* 0x000fe400000006ff */
[----:B------:R-:W-:Y:S02]  /*4a90*/  SEL R35, R35, RZ, P2 ;  /* 0x000000ff23237207 */ /* 0x000fe40001000000 */
[----:B------:R-:W-:Y:S02]  /*4aa0*/  ISETP.NE.AND P1, PT, R3, RZ, P1 ;  /* 0x000000ff0300720c */ /* 0x000fe40000f25270 */
[----:B------:R-:W-:Y:S02]  /*4ab0*/  SHF.R.U32.HI R36, RZ, R35, R4 ;  /* 0x00000023ff247219 */ /* 0x000fe40000011604 */
[----:B------:R-:W-:Y:S02]  /*4ac0*/  PLOP3.LUT P0, PT, P0, P1, PT, 0xf8, 0x8f ;  /* 0x00000000008f781c */ /* 0x000fe40000703f70 */
[----:B------:R-:W-:-:S02]  /*4ad0*/  SHF.R.U32.HI R4, RZ, 0x1, R36 ;  /* 0x00000001ff047819 */ /* 0x000fc40000011624 */
[----:B------:R-:W-:-:S04]  /*4ae0*/  SEL R3, RZ, 0x1, !P0 ;  /* 0x00000001ff037807 */ /* 0x000fc80004000000 */
[----:B------:R-:W-:-:S04]  /*4af0*/  LOP3.LUT R3, R3, 0x1, R4, 0xf8, !PT ;  /* 0x0000000103037812 */ /* 0x000fc800078ef804 */
[----:B------:R-:W-:-:S05]  /*4b00*/  LOP3.LUT R3, R3, R36, RZ, 0xc0, !PT ;  /* 0x0000002403037212 */ /* 0x000fca00078ec0ff */
[----:B------:R-:W-:-:S05]  /*4b10*/  IMAD.IADD R3, R4, 0x1, R3 ;  /* 0x0000000104037824 */ /* 0x000fca00078e0203 */
[----:B------:R-:W-:Y:S01]  /*4b20*/  LOP3.LUT R2, R3, R2, RZ, 0xfc, !PT ;  /* 0x0000000203027212 */ /* 0x000fe200078efcff */
[----:B------:R-:W-:Y:S06]  /*4b30*/  BRA `(.L_x_40) ;  /* 0x0000000000107947 */ /* 0x000fec0003800000 */
.L_x_39:
[----:B------:R-:W-:-:S04]  /*4b40*/  LOP3.LUT R2, R2, 0x80000000, RZ, 0xc0, !PT ;  /* 0x8000000002027812 */ /* 0x000fc800078ec0ff */
[----:B------:R-:W-:Y:S01]  /*4b50*/  LOP3.LUT R2, R2, 0x7f800000, RZ, 0xfc, !PT ;  /* 0x7f80000002027812 */ /* 0x000fe200078efcff */
[----:B------:R-:W-:Y:S06]  /*4b60*/  BRA `(.L_x_40) ;  /* 0x0000000000047947 */ /* 0x000fec0003800000 */
.L_x_38:
[----:B------:R-:W-:-:S07]  /*4b70*/  IMAD R2, R31, 0x800000, R2 ;  /* 0x008000001f027824 */ /* 0x000fce00078e0202 */
.L_x_40:
[----:B------:R-:W-:Y:S05]  /*4b80*/  BSYNC.RECONVERGENT B1 ;  /* 0x0000000000017941 */ /* 0x000fea0003800200 */
.L_x_37:
[----:B------:R-:W-:Y:S05]  /*4b90*/  BRA `(.L_x_41) ;  /* 0x0000000000207947 */ /* 0x000fea0003800000 */
.L_x_36:
[----:B------:R-:W-:-:S04]  /*4ba0*/  LOP3.LUT R2, R2, 0x80000000, R3, 0x48, !PT ;  /* 0x8000000002027812 */ /* 0x000fc800078e4803 */
[----:B------:R-:W-:Y:S01]  /*4bb0*/  LOP3.LUT R2, R2, 0x7f800000, RZ, 0xfc, !PT ;  /* 0x7f80000002027812 */ /* 0x000fe200078efcff */
[----:B------:R-:W-:Y:S06]  /*4bc0*/  BRA `(.L_x_41) ;  /* 0x0000000000147947 */ /* 0x000fec0003800000 */
.L_x_35:
[----:B------:R-:W-:Y:S01]  /*4bd0*/  LOP3.LUT R2, R2, 0x80000000, R3, 0x48, !PT ;  /* 0x8000000002027812 */ /* 0x000fe200078e4803 */
[----:B------:R-:W-:Y:S06]  /*4be0*/  BRA `(.L_x_41) ;  /* 0x00000000000c7947 */ /* 0x000fec0003800000 */
.L_x_34:
[----:B------:R-:W0:Y:S01]  /*4bf0*/  MUFU.RSQ R2, -QNAN ;  /* 0xffc0000000027908 */ /* 0x000e220000001400 */
[----:B------:R-:W-:Y:S05]  /*4c00*/  BRA `(.L_x_41) ;  /* 0x0000000000047947 */ /* 0x000fea0003800000 */
.L_x_33:
[----:B------:R-:W-:-:S07]  /*4c10*/  FADD.FTZ R2, R3, R2 ;  /* 0x0000000203027221 */ /* 0x000fce0000010000 */
.L_x_41:
[----:B------:R-:W-:Y:S05]  /*4c20*/  BSYNC.RECONVERGENT B0 ;  /* 0x0000000000007941 */ /* 0x000fea0003800200 */
.L_x_31:
[----:B------:R-:W-:-:S04]  /*4c30*/  IMAD.MOV.U32 R35, RZ, RZ, 0x0 ;  /* 0x00000000ff237424 */ /* 0x000fc800078e00ff */
[----:B0-----:R-:W-:Y:S05]  /*4c40*/  RET.REL.NODEC R34 `(_Z5solvePfS_i) ;  /* 0xffffffb022ec7950 */ /* 0x001fea0003c3ffff */
.L_x_42:
[----:B------:R-:W-:-:S00]  /*4c50*/  BRA `(.L_x_42) ;  /* 0xfffffffc00fc7947 */ /* 0x000fc0000383ffff */
[----:B------:R-:W-:-:S00]  /*4c60*/  NOP ;  /* 0x0000000000007918 */ /* 0x000fc00000000000 */
        /* <DEDUP_REMOVED lines=9> */
.L_x_43:


//--------------------- .nv.shared.reserved.0     --------------------------
	.section	.nv.shared.reserved.0,"aw",@nobits
	.weak		__nv_reservedSMEM_offset_0_alias
	.size		__nv_reservedSMEM_offset_0_alias, 0, 64
	.other		__nv_reservedSMEM_offset_0_alias,@"STO_CUDA_RESERVED_SHARED STV_DEFAULT"
__nv_reservedSMEM_offset_0_alias:
	.zero		0
	.zero		64


//--------------------- .nv.constant0._Z5solvePfS_i --------------------------
	.section	.nv.constant0._Z5solvePfS_i,"a",@progbits
	.sectionflags	@""
	.align	4
.nv.constant0._Z5solvePfS_i:
	.zero		916


//--------------------- SYMBOLS --------------------------

	.type		.nv.reservedSmem.offset0,@object
	.size		.nv.reservedSmem.offset0,0x4
